//
// Generated by NVIDIA NVVM Compiler
//
// Compiler Build ID: CL-36424714
// Cuda compilation tools, release 13.0, V13.0.88
// Based on NVVM 20.0.0
//

.version 9.0
.target sm_100
.address_size 64

	// .globl	_Z15gpu_bit_reversePfjj

.visible .entry _Z15gpu_bit_reversePfjj(
	.param .u64 .ptr .align 1 _Z15gpu_bit_reversePfjj_param_0,
	.param .u32 _Z15gpu_bit_reversePfjj_param_1,
	.param .u32 _Z15gpu_bit_reversePfjj_param_2
)
{
	.reg .pred 	%p<8>;
	.reg .b32 	%r<65>;
	.reg .b64 	%rd<7>;

	ld.param.u64 	%rd1, [_Z15gpu_bit_reversePfjj_param_0];
	ld.param.u32 	%r26, [_Z15gpu_bit_reversePfjj_param_1];
	ld.param.u32 	%r25, [_Z15gpu_bit_reversePfjj_param_2];
	mov.u32 	%r27, %ctaid.x;
	mov.u32 	%r28, %ntid.x;
	mov.u32 	%r29, %tid.x;
	mad.lo.s32 	%r1, %r27, %r28, %r29;
	setp.ge.u32 	%p1, %r1, %r26;
	@%p1 bra 	$L__BB0_10;
	setp.lt.u32 	%p2, %r1, 2;
	mov.b32 	%r63, 31;
	mov.u32 	%r64, %r1;
	@%p2 bra 	$L__BB0_8;
	clz.b32 	%r63, %r1;
	xor.b32  	%r3, %r63, 31;
	and.b32  	%r4, %r3, 3;
	add.s32 	%r32, %r63, -28;
	setp.lt.u32 	%p3, %r32, 3;
	mov.u32 	%r61, %r1;
	mov.u32 	%r64, %r1;
	@%p3 bra 	$L__BB0_5;
	and.b32  	%r33, %r3, 60;
	neg.s32 	%r54, %r33;
	mov.u32 	%r55, %r1;
	mov.u32 	%r64, %r1;
$L__BB0_4:
	shr.u32 	%r61, %r55, 4;
	shl.b32 	%r34, %r64, 4;
	shl.b32 	%r35, %r55, 2;
	and.b32  	%r36, %r35, 8;
	or.b32  	%r37, %r34, %r36;
	and.b32  	%r38, %r55, 4;
	or.b32  	%r39, %r38, %r37;
	shr.u32 	%r40, %r55, 2;
	and.b32  	%r41, %r40, 2;
	or.b32  	%r42, %r39, %r41;
	and.b32  	%r43, %r61, 1;
	or.b32  	%r64, %r43, %r42;
	add.s32 	%r54, %r54, 4;
	setp.ne.s32 	%p4, %r54, 0;
	mov.u32 	%r55, %r61;
	@%p4 bra 	$L__BB0_4;
$L__BB0_5:
	setp.eq.s32 	%p5, %r4, 0;
	@%p5 bra 	$L__BB0_8;
	neg.s32 	%r60, %r4;
$L__BB0_7:
	.pragma "nounroll";
	shr.u32 	%r61, %r61, 1;
	shl.b32 	%r44, %r64, 1;
	and.b32  	%r45, %r61, 1;
	or.b32  	%r64, %r45, %r44;
	add.s32 	%r60, %r60, 1;
	setp.ne.s32 	%p6, %r60, 0;
	@%p6 bra 	$L__BB0_7;
$L__BB0_8:
	shl.b32 	%r46, %r64, %r63;
	sub.s32 	%r47, 32, %r25;
	shr.u32 	%r24, %r46, %r47;
	setp.ge.u32 	%p7, %r1, %r24;
	@%p7 bra 	$L__BB0_10;
	cvta.to.global.u64 	%rd2, %rd1;
	shl.b32 	%r48, %r24, 1;
	mul.wide.u32 	%rd3, %r48, 4;
	add.s64 	%rd4, %rd2, %rd3;
	ld.global.u32 	%r49, [%rd4];
	ld.global.u32 	%r50, [%rd4+4];
	shl.b32 	%r51, %r1, 1;
	mul.wide.s32 	%rd5, %r51, 4;
	add.s64 	%rd6, %rd2, %rd5;
	atom.global.exch.b32 	%r52, [%rd6], %r49;
	st.global.u32 	[%rd4], %r52;
	atom.global.exch.b32 	%r53, [%rd6+4], %r50;
	st.global.u32 	[%rd4+4], %r53;
$L__BB0_10:
	ret;

}
	// .globl	_Z18gpu_compute_resultPfiijff
.visible .entry _Z18gpu_compute_resultPfiijff(
	.param .u64 .ptr .align 1 _Z18gpu_compute_resultPfiijff_param_0,
	.param .u32 _Z18gpu_compute_resultPfiijff_param_1,
	.param .u32 _Z18gpu_compute_resultPfiijff_param_2,
	.param .u32 _Z18gpu_compute_resultPfiijff_param_3,
	.param .f32 _Z18gpu_compute_resultPfiijff_param_4,
	.param .f32 _Z18gpu_compute_resultPfiijff_param_5
)
{
	.reg .pred 	%p<9>;
	.reg .b32 	%r<41>;
	.reg .b32 	%f<152>;
	.reg .b64 	%rd<15>;

	ld.param.u64 	%rd2, [_Z18gpu_compute_resultPfiijff_param_0];
	ld.param.u32 	%r18, [_Z18gpu_compute_resultPfiijff_param_1];
	ld.param.u32 	%r17, [_Z18gpu_compute_resultPfiijff_param_3];
	ld.param.f32 	%f11, [_Z18gpu_compute_resultPfiijff_param_4];
	ld.param.f32 	%f12, [_Z18gpu_compute_resultPfiijff_param_5];
	cvta.to.global.u64 	%rd1, %rd2;
	mov.u32 	%r19, %ctaid.x;
	mov.u32 	%r20, %ntid.x;
	mov.u32 	%r21, %tid.x;
	mad.lo.s32 	%r1, %r19, %r20, %r21;
	mul.lo.s32 	%r22, %r17, %r1;
	shl.b32 	%r2, %r22, 1;
	setp.ge.s32 	%p1, %r2, %r18;
	@%p1 bra 	$L__BB1_10;
	bar.sync 	0;
	setp.eq.s32 	%p2, %r17, 0;
	@%p2 bra 	$L__BB1_10;
	and.b32  	%r3, %r17, 3;
	setp.lt.u32 	%p3, %r17, 4;
	mov.b32 	%r40, 0;
	mov.f32 	%f149, 0f3F800000;
	mov.f32 	%f148, 0f00000000;
	@%p3 bra 	$L__BB1_5;
	and.b32  	%r40, %r17, -4;
	neg.s32 	%r38, %r40;
	add.s32 	%r26, %r2, %r17;
	shl.b32 	%r37, %r26, 1;
	shl.b32 	%r36, %r22, 2;
	mov.f32 	%f149, 0f3F800000;
	mov.f32 	%f148, 0f00000000;
$L__BB1_4:
	.pragma "nounroll";
	mul.wide.s32 	%rd3, %r37, 4;
	add.s64 	%rd4, %rd1, %rd3;
	ld.global.f32 	%f17, [%rd4];
	ld.global.f32 	%f18, [%rd4+4];
	mul.f32 	%f19, %f149, %f17;
	mul.f32 	%f20, %f148, %f18;
	sub.f32 	%f21, %f19, %f20;
	mul.f32 	%f22, %f149, %f18;
	fma.rn.f32 	%f23, %f148, %f17, %f22;
	mul.wide.s32 	%rd5, %r36, 4;
	add.s64 	%rd6, %rd1, %rd5;
	ld.global.f32 	%f24, [%rd6];
	sub.f32 	%f25, %f24, %f21;
	st.global.f32 	[%rd4], %f25;
	ld.global.f32 	%f26, [%rd6+4];
	sub.f32 	%f27, %f26, %f23;
	st.global.f32 	[%rd4+4], %f27;
	add.f32 	%f28, %f21, %f24;
	st.global.f32 	[%rd6], %f28;
	add.f32 	%f29, %f23, %f26;
	st.global.f32 	[%rd6+4], %f29;
	mul.f32 	%f30, %f11, %f148;
	fma.rn.f32 	%f31, %f12, %f149, %f30;
	sub.f32 	%f32, %f149, %f31;
	mul.f32 	%f33, %f11, %f149;
	mul.f32 	%f34, %f12, %f148;
	sub.f32 	%f35, %f33, %f34;
	add.f32 	%f36, %f148, %f35;
	ld.global.f32 	%f37, [%rd4+8];
	ld.global.f32 	%f38, [%rd4+12];
	mul.f32 	%f39, %f32, %f37;
	mul.f32 	%f40, %f36, %f38;
	sub.f32 	%f41, %f39, %f40;
	mul.f32 	%f42, %f32, %f38;
	fma.rn.f32 	%f43, %f36, %f37, %f42;
	ld.global.f32 	%f44, [%rd6+8];
	sub.f32 	%f45, %f44, %f41;
	st.global.f32 	[%rd4+8], %f45;
	ld.global.f32 	%f46, [%rd6+12];
	sub.f32 	%f47, %f46, %f43;
	st.global.f32 	[%rd4+12], %f47;
	add.f32 	%f48, %f41, %f44;
	st.global.f32 	[%rd6+8], %f48;
	add.f32 	%f49, %f43, %f46;
	st.global.f32 	[%rd6+12], %f49;
	mul.f32 	%f50, %f11, %f36;
	fma.rn.f32 	%f51, %f12, %f32, %f50;
	sub.f32 	%f52, %f32, %f51;
	mul.f32 	%f53, %f11, %f32;
	mul.f32 	%f54, %f12, %f36;
	sub.f32 	%f55, %f53, %f54;
	add.f32 	%f56, %f36, %f55;
	ld.global.f32 	%f57, [%rd4+16];
	ld.global.f32 	%f58, [%rd4+20];
	mul.f32 	%f59, %f52, %f57;
	mul.f32 	%f60, %f56, %f58;
	sub.f32 	%f61, %f59, %f60;
	mul.f32 	%f62, %f52, %f58;
	fma.rn.f32 	%f63, %f56, %f57, %f62;
	ld.global.f32 	%f64, [%rd6+16];
	sub.f32 	%f65, %f64, %f61;
	st.global.f32 	[%rd4+16], %f65;
	ld.global.f32 	%f66, [%rd6+20];
	sub.f32 	%f67, %f66, %f63;
	st.global.f32 	[%rd4+20], %f67;
	add.f32 	%f68, %f61, %f64;
	st.global.f32 	[%rd6+16], %f68;
	add.f32 	%f69, %f63, %f66;
	st.global.f32 	[%rd6+20], %f69;
	mul.f32 	%f70, %f11, %f56;
	fma.rn.f32 	%f71, %f12, %f52, %f70;
	sub.f32 	%f72, %f52, %f71;
	mul.f32 	%f73, %f11, %f52;
	mul.f32 	%f74, %f12, %f56;
	sub.f32 	%f75, %f73, %f74;
	add.f32 	%f76, %f56, %f75;
	ld.global.f32 	%f77, [%rd4+24];
	ld.global.f32 	%f78, [%rd4+28];
	mul.f32 	%f79, %f72, %f77;
	mul.f32 	%f80, %f76, %f78;
	sub.f32 	%f81, %f79, %f80;
	mul.f32 	%f82, %f72, %f78;
	fma.rn.f32 	%f83, %f76, %f77, %f82;
	ld.global.f32 	%f84, [%rd6+24];
	sub.f32 	%f85, %f84, %f81;
	st.global.f32 	[%rd4+24], %f85;
	ld.global.f32 	%f86, [%rd6+28];
	sub.f32 	%f87, %f86, %f83;
	st.global.f32 	[%rd4+28], %f87;
	add.f32 	%f88, %f81, %f84;
	st.global.f32 	[%rd6+24], %f88;
	add.f32 	%f89, %f83, %f86;
	st.global.f32 	[%rd6+28], %f89;
	mul.f32 	%f90, %f11, %f76;
	fma.rn.f32 	%f91, %f12, %f72, %f90;
	sub.f32 	%f149, %f72, %f91;
	mul.f32 	%f92, %f11, %f72;
	mul.f32 	%f93, %f12, %f76;
	sub.f32 	%f94, %f92, %f93;
	add.f32 	%f148, %f76, %f94;
	add.s32 	%r38, %r38, 4;
	add.s32 	%r37, %r37, 8;
	add.s32 	%r36, %r36, 8;
	setp.ne.s32 	%p4, %r38, 0;
	@%p4 bra 	$L__BB1_4;
$L__BB1_5:
	setp.eq.s32 	%p5, %r3, 0;
	@%p5 bra 	$L__BB1_10;
	setp.eq.s32 	%p6, %r3, 1;
	@%p6 bra 	$L__BB1_8;
	add.s32 	%r27, %r40, %r2;
	add.s32 	%r28, %r27, %r17;
	shl.b32 	%r29, %r28, 1;
	mul.wide.s32 	%rd7, %r29, 4;
	add.s64 	%rd8, %rd1, %rd7;
	ld.global.f32 	%f95, [%rd8];
	ld.global.f32 	%f96, [%rd8+4];
	mul.f32 	%f97, %f149, %f95;
	mul.f32 	%f98, %f148, %f96;
	sub.f32 	%f99, %f97, %f98;
	mul.f32 	%f100, %f149, %f96;
	fma.rn.f32 	%f101, %f148, %f95, %f100;
	shl.b32 	%r30, %r27, 1;
	mul.wide.s32 	%rd9, %r30, 4;
	add.s64 	%rd10, %rd1, %rd9;
	ld.global.f32 	%f102, [%rd10];
	sub.f32 	%f103, %f102, %f99;
	st.global.f32 	[%rd8], %f103;
	ld.global.f32 	%f104, [%rd10+4];
	sub.f32 	%f105, %f104, %f101;
	st.global.f32 	[%rd8+4], %f105;
	add.f32 	%f106, %f99, %f102;
	st.global.f32 	[%rd10], %f106;
	add.f32 	%f107, %f101, %f104;
	st.global.f32 	[%rd10+4], %f107;
	mul.f32 	%f108, %f11, %f148;
	fma.rn.f32 	%f109, %f12, %f149, %f108;
	sub.f32 	%f110, %f149, %f109;
	mul.f32 	%f111, %f11, %f149;
	mul.f32 	%f112, %f12, %f148;
	sub.f32 	%f113, %f111, %f112;
	add.f32 	%f114, %f148, %f113;
	ld.global.f32 	%f115, [%rd8+8];
	ld.global.f32 	%f116, [%rd8+12];
	mul.f32 	%f117, %f110, %f115;
	mul.f32 	%f118, %f114, %f116;
	sub.f32 	%f119, %f117, %f118;
	mul.f32 	%f120, %f110, %f116;
	fma.rn.f32 	%f121, %f114, %f115, %f120;
	ld.global.f32 	%f122, [%rd10+8];
	sub.f32 	%f123, %f122, %f119;
	st.global.f32 	[%rd8+8], %f123;
	ld.global.f32 	%f124, [%rd10+12];
	sub.f32 	%f125, %f124, %f121;
	st.global.f32 	[%rd8+12], %f125;
	add.f32 	%f126, %f119, %f122;
	st.global.f32 	[%rd10+8], %f126;
	add.f32 	%f127, %f121, %f124;
	st.global.f32 	[%rd10+12], %f127;
	mul.f32 	%f128, %f11, %f114;
	fma.rn.f32 	%f129, %f12, %f110, %f128;
	sub.f32 	%f149, %f110, %f129;
	mul.f32 	%f130, %f11, %f110;
	mul.f32 	%f131, %f12, %f114;
	sub.f32 	%f132, %f130, %f131;
	add.f32 	%f148, %f114, %f132;
	add.s32 	%r40, %r40, 2;
$L__BB1_8:
	and.b32  	%r31, %r17, 1;
	setp.eq.b32 	%p7, %r31, 1;
	not.pred 	%p8, %p7;
	@%p8 bra 	$L__BB1_10;
	add.s32 	%r32, %r40, %r2;
	add.s32 	%r33, %r32, %r17;
	shl.b32 	%r34, %r33, 1;
	mul.wide.s32 	%rd11, %r34, 4;
	add.s64 	%rd12, %rd1, %rd11;
	ld.global.f32 	%f133, [%rd12];
	ld.global.f32 	%f134, [%rd12+4];
	mul.f32 	%f135, %f149, %f133;
	mul.f32 	%f136, %f148, %f134;
	sub.f32 	%f137, %f135, %f136;
	mul.f32 	%f138, %f149, %f134;
	fma.rn.f32 	%f139, %f148, %f133, %f138;
	shl.b32 	%r35, %r32, 1;
	mul.wide.s32 	%rd13, %r35, 4;
	add.s64 	%rd14, %rd1, %rd13;
	ld.global.f32 	%f140, [%rd14];
	sub.f32 	%f141, %f140, %f137;
	st.global.f32 	[%rd12], %f141;
	ld.global.f32 	%f142, [%rd14+4];
	sub.f32 	%f143, %f142, %f139;
	st.global.f32 	[%rd12+4], %f143;
	add.f32 	%f144, %f137, %f140;
	st.global.f32 	[%rd14], %f144;
	add.f32 	%f145, %f139, %f142;
	st.global.f32 	[%rd14+4], %f145;
$L__BB1_10:
	ret;

}
	// .globl	_Z21gpu_compute_result_01Pfiijff
.visible .entry _Z21gpu_compute_result_01Pfiijff(
	.param .u64 .ptr .align 1 _Z21gpu_compute_result_01Pfiijff_param_0,
	.param .u32 _Z21gpu_compute_result_01Pfiijff_param_1,
	.param .u32 _Z21gpu_compute_result_01Pfiijff_param_2,
	.param .u32 _Z21gpu_compute_result_01Pfiijff_param_3,
	.param .f32 _Z21gpu_compute_result_01Pfiijff_param_4,
	.param .f32 _Z21gpu_compute_result_01Pfiijff_param_5
)
{
	.reg .pred 	%p<2>;
	.reg .b32 	%r<14>;
	.reg .b32 	%f<18>;
	.reg .b64 	%rd<7>;

	ld.param.u64 	%rd1, [_Z21gpu_compute_result_01Pfiijff_param_0];
	ld.param.u32 	%r4, [_Z21gpu_compute_result_01Pfiijff_param_1];
	ld.param.u32 	%r2, [_Z21gpu_compute_result_01Pfiijff_param_2];
	ld.param.u32 	%r3, [_Z21gpu_compute_result_01Pfiijff_param_3];
	ld.param.f32 	%f1, [_Z21gpu_compute_result_01Pfiijff_param_4];
	ld.param.f32 	%f2, [_Z21gpu_compute_result_01Pfiijff_param_5];
	mov.u32 	%r5, %ctaid.x;
	mov.u32 	%r6, %ntid.x;
	mov.u32 	%r7, %tid.x;
	mad.lo.s32 	%r8, %r5, %r6, %r7;
	mul.lo.s32 	%r9, %r3, %r8;
	shl.b32 	%r1, %r9, 1;
	setp.ge.s32 	%p1, %r1, %r4;
	@%p1 bra 	$L__BB2_2;
	cvta.to.global.u64 	%rd2, %rd1;
	add.s32 	%r10, %r1, %r2;
	add.s32 	%r11, %r10, %r3;
	shl.b32 	%r12, %r11, 1;
	mul.wide.s32 	%rd3, %r12, 4;
	add.s64 	%rd4, %rd2, %rd3;
	ld.global.f32 	%f3, [%rd4];
	ld.global.f32 	%f4, [%rd4+4];
	mul.f32 	%f5, %f1, %f3;
	mul.f32 	%f6, %f2, %f4;
	sub.f32 	%f7, %f5, %f6;
	mul.f32 	%f8, %f1, %f4;
	fma.rn.f32 	%f9, %f2, %f3, %f8;
	shl.b32 	%r13, %r10, 1;
	mul.wide.s32 	%rd5, %r13, 4;
	add.s64 	%rd6, %rd2, %rd5;
	ld.global.f32 	%f10, [%rd6];
	sub.f32 	%f11, %f10, %f7;
	st.global.f32 	[%rd4], %f11;
	ld.global.f32 	%f12, [%rd6+4];
	sub.f32 	%f13, %f12, %f9;
	st.global.f32 	[%rd4+4], %f13;
	ld.global.f32 	%f14, [%rd6];
	add.f32 	%f15, %f7, %f14;
	st.global.f32 	[%rd6], %f15;
	ld.global.f32 	%f16, [%rd6+4];
	add.f32 	%f17, %f9, %f16;
	st.global.f32 	[%rd6+4], %f17;
$L__BB2_2:
	ret;

}


// ===== COMPILED SASS (sm_100) =====

	.target	sm_100

	.elftype	@"ET_EXEC"


//--------------------- .note.nv.tkinfo           --------------------------
	.section	.note.nv.tkinfo,"",@"SHT_NOTE"
	.sectionflags	@"SHF_NOTE_NV_TKINFO"
	.tkinfo
        /*0018*/ 	.word	0x00000002
        /*0030*/ 	.string	""
        /*0030*/ 	.string	"ptxas"
        /*0030*/ 	.string	"Cuda compilation tools, release 13.0, V13.0.88"
        /*0030*/ 	.string	"Build cuda_13.0.r13.0/compiler.36424714_0"
        /*0030*/ 	.string	"-arch sm_100 -m 64 "



//--------------------- .note.nv.cuinfo           --------------------------
	.section	.note.nv.cuinfo,"",@"SHT_NOTE"
	.sectionflags	@"SHF_NOTE_NV_CUINFO"
        /*0018*/ 	.short	0x0002
        /*001a*/ 	.short	0x0064
        /*001c*/ 	.short	0x0082
	.zero		2


//--------------------- .nv.info                  --------------------------
	.section	.nv.info,"",@"SHT_CUDA_INFO"
	.align	4


	//----- nvinfo : EIATTR_REGCOUNT
	.align		4
        /*0000*/ 	.byte	0x04, 0x2f
        /*0002*/ 	.short	(.L_1 - .L_0)
	.align		4
.L_0:
        /*0004*/ 	.word	index@(_Z15gpu_bit_reversePfjj)
        /*0008*/ 	.word	0x0000000f


	//----- nvinfo : EIATTR_FRAME_SIZE
	.align		4
.L_1:
        /*000c*/ 	.byte	0x04, 0x11
        /*000e*/ 	.short	(.L_3 - .L_2)
	.align		4
.L_2:
        /*0010*/ 	.word	index@(_Z15gpu_bit_reversePfjj)
        /*0014*/ 	.word	0x00000000


	//----- nvinfo : EIATTR_REGCOUNT
	.align		4
.L_3:
        /*0018*/ 	.byte	0x04, 0x2f
        /*001a*/ 	.short	(.L_5 - .L_4)
	.align		4
.L_4:
        /*001c*/ 	.word	index@(_Z18gpu_compute_resultPfiijff)
        /*0020*/ 	.word	0x0000001c


	//----- nvinfo : EIATTR_FRAME_SIZE
	.align		4
.L_5:
        /*0024*/ 	.byte	0x04, 0x11
        /*0026*/ 	.short	(.L_7 - .L_6)
	.align		4
.L_6:
        /*0028*/ 	.word	index@(_Z18gpu_compute_resultPfiijff)
        /*002c*/ 	.word	0x00000000


	//----- nvinfo : EIATTR_REGCOUNT
	.align		4
.L_7:
        /*0030*/ 	.byte	0x04, 0x2f
        /*0032*/ 	.short	(.L_9 - .L_8)
	.align		4
.L_8:
        /*0034*/ 	.word	index@(_Z21gpu_compute_result_01Pfiijff)
        /*0038*/ 	.word	0x00000010


	//----- nvinfo : EIATTR_FRAME_SIZE
	.align		4
.L_9:
        /*003c*/ 	.byte	0x04, 0x11
        /*003e*/ 	.short	(.L_11 - .L_10)
	.align		4
.L_10:
        /*0040*/ 	.word	index@(_Z21gpu_compute_result_01Pfiijff)
        /*0044*/ 	.word	0x00000000


	//----- nvinfo : EIATTR_MIN_STACK_SIZE
	.align		4
.L_11:
        /*0048*/ 	.byte	0x04, 0x12
        /*004a*/ 	.short	(.L_13 - .L_12)
	.align		4
.L_12:
        /*004c*/ 	.word	index@(_Z21gpu_compute_result_01Pfiijff)
        /*0050*/ 	.word	0x00000000


	//----- nvinfo : EIATTR_MIN_STACK_SIZE
	.align		4
.L_13:
        /*0054*/ 	.byte	0x04, 0x12
        /*0056*/ 	.short	(.L_15 - .L_14)
	.align		4
.L_14:
        /*0058*/ 	.word	index@(_Z18gpu_compute_resultPfiijff)
        /*005c*/ 	.word	0x00000000


	//----- nvinfo : EIATTR_MIN_STACK_SIZE
	.align		4
.L_15:
        /*0060*/ 	.byte	0x04, 0x12
        /*0062*/ 	.short	(.L_17 - .L_16)
	.align		4
.L_16:
        /*0064*/ 	.word	index@(_Z15gpu_bit_reversePfjj)
        /*0068*/ 	.word	0x00000000
.L_17:


//--------------------- .nv.compat                --------------------------
	.section	.nv.compat,"",@"SHT_CUDA_COMPAT_INFO"
	.align	4
        /*0000*/ 	.byte	0x02, 0x09, 0x00, 0x00, 0x02, 0x02, 0x01, 0x00, 0x02, 0x05, 0x05, 0x00, 0x03, 0x07, 0x01, 0x01
        /*0010*/ 	.byte	0x02, 0x03, 0x00, 0x00, 0x02, 0x06, 0x01, 0x00, 0x04, 0x0b, 0x08, 0x00, 0x09, 0x00, 0x00, 0x00
        /*0020*/ 	.byte	0x00, 0x00, 0x00, 0x00


//--------------------- .nv.info._Z21gpu_compute_result_01Pfiijff --------------------------
	.section	.nv.info._Z21gpu_compute_result_01Pfiijff,"",@"SHT_CUDA_INFO"
	.sectionflags	@""
	.align	4


	//----- nvinfo : EIATTR_CUDA_API_VERSION
	.align		4
        /*0000*/ 	.byte	0x04, 0x37
        /*0002*/ 	.short	(.L_19 - .L_18)
.L_18:
        /*0004*/ 	.word	0x00000082


	//----- nvinfo : EIATTR_KPARAM_INFO
	.align		4
.L_19:
        /*0008*/ 	.byte	0x04, 0x17
        /*000a*/ 	.short	(.L_21 - .L_20)
.L_20:
        /*000c*/ 	.word	0x00000000
        /*0010*/ 	.short	0x0005
        /*0012*/ 	.short	0x0018
        /*0014*/ 	.byte	0x00, 0xf0, 0x11, 0x00


	//----- nvinfo : EIATTR_KPARAM_INFO
	.align		4
.L_21:
        /*0018*/ 	.byte	0x04, 0x17
        /*001a*/ 	.short	(.L_23 - .L_22)
.L_22:
        /*001c*/ 	.word	0x00000000
        /*0020*/ 	.short	0x0004
        /*0022*/ 	.short	0x0014
        /*0024*/ 	.byte	0x00, 0xf0, 0x11, 0x00


	//----- nvinfo : EIATTR_KPARAM_INFO
	.align		4
.L_23:
        /*0028*/ 	.byte	0x04, 0x17
        /*002a*/ 	.short	(.L_25 - .L_24)
.L_24:
        /*002c*/ 	.word	0x00000000
        /*0030*/ 	.short	0x0003
        /*0032*/ 	.short	0x0010
        /*0034*/ 	.byte	0x00, 0xf0, 0x11, 0x00


	//----- nvinfo : EIATTR_KPARAM_INFO
	.align		4
.L_25:
        /*0038*/ 	.byte	0x04, 0x17
        /*003a*/ 	.short	(.L_27 - .L_26)
.L_26:
        /*003c*/ 	.word	0x00000000
        /*0040*/ 	.short	0x0002
        /*0042*/ 	.short	0x000c
        /*0044*/ 	.byte	0x00, 0xf0, 0x11, 0x00


	//----- nvinfo : EIATTR_KPARAM_INFO
	.align		4
.L_27:
        /*0048*/ 	.byte	0x04, 0x17
        /*004a*/ 	.short	(.L_29 - .L_28)
.L_28:
        /*004c*/ 	.word	0x00000000
        /*0050*/ 	.short	0x0001
        /*0052*/ 	.short	0x0008
        /*0054*/ 	.byte	0x00, 0xf0, 0x11, 0x00


	//----- nvinfo : EIATTR_KPARAM_INFO
	.align		4
.L_29:
        /*0058*/ 	.byte	0x04, 0x17
        /*005a*/ 	.short	(.L_31 - .L_30)
.L_30:
        /*005c*/ 	.word	0x00000000
        /*0060*/ 	.short	0x0000
        /*0062*/ 	.short	0x0000
        /*0064*/ 	.byte	0x00, 0xf5, 0x21, 0x00


	//----- nvinfo : EIATTR_SPARSE_MMA_MASK
	.align		4
.L_31:
        /*0068*/ 	.byte	0x03, 0x50
        /*006a*/ 	.short	0x0000


	//----- nvinfo : EIATTR_MAXREG_COUNT
	.align		4
        /*006c*/ 	.byte	0x03, 0x1b
        /*006e*/ 	.short	0x00ff


	//----- nvinfo : EIATTR_MERCURY_ISA_VERSION
	.align		4
        /*0070*/ 	.byte	0x03, 0x5f
        /*0072*/ 	.short	0x0101


	//----- nvinfo : EIATTR_VRC_CTA_INIT_COUNT
	.align		4
        /*0074*/ 	.byte	0x02, 0x4a
	.zero		1
	.zero		1


	//----- nvinfo : EIATTR_EXIT_INSTR_OFFSETS
	.align		4
        /*0078*/ 	.byte	0x04, 0x1c
        /*007a*/ 	.short	(.L_33 - .L_32)


	//   ....[0]....
.L_32:
        /*007c*/ 	.word	0x000000a0


	//   ....[1]....
        /*0080*/ 	.word	0x00000280


	//----- nvinfo : EIATTR_CBANK_PARAM_SIZE
	.align		4
.L_33:
        /*0084*/ 	.byte	0x03, 0x19
        /*0086*/ 	.short	0x001c


	//----- nvinfo : EIATTR_PARAM_CBANK
	.align		4
        /*0088*/ 	.byte	0x04, 0x0a
        /*008a*/ 	.short	(.L_35 - .L_34)
	.align		4
.L_34:
        /*008c*/ 	.word	index@(.nv.constant0._Z21gpu_compute_result_01Pfiijff)
        /*0090*/ 	.short	0x0380
        /*0092*/ 	.short	0x001c


	//----- nvinfo : EIATTR_SW_WAR
	.align		4
.L_35:
        /*0094*/ 	.byte	0x04, 0x36
        /*0096*/ 	.short	(.L_37 - .L_36)
.L_36:
        /*0098*/ 	.word	0x00000008
.L_37:


//--------------------- .nv.info._Z18gpu_compute_resultPfiijff --------------------------
	.section	.nv.info._Z18gpu_compute_resultPfiijff,"",@"SHT_CUDA_INFO"
	.sectionflags	@""
	.align	4


	//----- nvinfo : EIATTR_CUDA_API_VERSION
	.align		4
        /*0000*/ 	.byte	0x04, 0x37
        /*0002*/ 	.short	(.L_39 - .L_38)
.L_38:
        /*0004*/ 	.word	0x00000082


	//----- nvinfo : EIATTR_KPARAM_INFO
	.align		4
.L_39:
        /*0008*/ 	.byte	0x04, 0x17
        /*000a*/ 	.short	(.L_41 - .L_40)
.L_40:
        /*000c*/ 	.word	0x00000000
        /*0010*/ 	.short	0x0005
        /*0012*/ 	.short	0x0018
        /*0014*/ 	.byte	0x00, 0xf0, 0x11, 0x00


	//----- nvinfo : EIATTR_KPARAM_INFO
	.align		4
.L_41:
        /*0018*/ 	.byte	0x04, 0x17
        /*001a*/ 	.short	(.L_43 - .L_42)
.L_42:
        /*001c*/ 	.word	0x00000000
        /*0020*/ 	.short	0x0004
        /*0022*/ 	.short	0x0014
        /*0024*/ 	.byte	0x00, 0xf0, 0x11, 0x00


	//----- nvinfo : EIATTR_KPARAM_INFO
	.align		4
.L_43:
        /*0028*/ 	.byte	0x04, 0x17
        /*002a*/ 	.short	(.L_45 - .L_44)
.L_44:
        /*002c*/ 	.word	0x00000000
        /*0030*/ 	.short	0x0003
        /*0032*/ 	.short	0x0010
        /*0034*/ 	.byte	0x00, 0xf0, 0x11, 0x00


	//----- nvinfo : EIATTR_KPARAM_INFO
	.align		4
.L_45:
        /*0038*/ 	.byte	0x04, 0x17
        /*003a*/ 	.short	(.L_47 - .L_46)
.L_46:
        /*003c*/ 	.word	0x00000000
        /*0040*/ 	.short	0x0002
        /*0042*/ 	.short	0x000c
        /*0044*/ 	.byte	0x00, 0xf0, 0x11, 0x00


	//----- nvinfo : EIATTR_KPARAM_INFO
	.align		4
.L_47:
        /*0048*/ 	.byte	0x04, 0x17
        /*004a*/ 	.short	(.L_49 - .L_48)
.L_48:
        /*004c*/ 	.word	0x00000000
        /*0050*/ 	.short	0x0001
        /*0052*/ 	.short	0x0008
        /*0054*/ 	.byte	0x00, 0xf0, 0x11, 0x00


	//----- nvinfo : EIATTR_KPARAM_INFO
	.align		4
.L_49:
        /*0058*/ 	.byte	0x04, 0x17
        /*005a*/ 	.short	(.L_51 - .L_50)
.L_50:
        /*005c*/ 	.word	0x00000000
        /*0060*/ 	.short	0x0000
        /*0062*/ 	.short	0x0000
        /*0064*/ 	.byte	0x00, 0xf5, 0x21, 0x00


	//----- nvinfo : EIATTR_SPARSE_MMA_MASK
	.align		4
.L_51:
        /*0068*/ 	.byte	0x03, 0x50
        /*006a*/ 	.short	0x0000


	//----- nvinfo : EIATTR_MAXREG_COUNT
	.align		4
        /*006c*/ 	.byte	0x03, 0x1b
        /*006e*/ 	.short	0x00ff


	//----- nvinfo : EIATTR_NUM_BARRIERS
	.align		4
        /*0070*/ 	.byte	0x02, 0x4c
        /*0072*/ 	.byte	0x01
	.zero		1


	//----- nvinfo : EIATTR_MERCURY_ISA_VERSION
	.align		4
        /*0074*/ 	.byte	0x03, 0x5f
        /*0076*/ 	.short	0x0101


	//----- nvinfo : EIATTR_VRC_CTA_INIT_COUNT
	.align		4
        /*0078*/ 	.byte	0x02, 0x4a
	.zero		1
	.zero		1


	//----- nvinfo : EIATTR_EXIT_INSTR_OFFSETS
	.align		4
        /*007c*/ 	.byte	0x04, 0x1c
        /*007e*/ 	.short	(.L_53 - .L_52)


	//   ....[0]....
.L_52:
        /*0080*/ 	.word	0x000000a0


	//   ....[1]....
        /*0084*/ 	.word	0x000000d0


	//   ....[2]....
        /*0088*/ 	.word	0x000007f0


	//   ....[3]....
        /*008c*/ 	.word	0x00000ba0


	//   ....[4]....
        /*0090*/ 	.word	0x00000d20


	//----- nvinfo : EIATTR_CBANK_PARAM_SIZE
	.align		4
.L_53:
        /*0094*/ 	.byte	0x03, 0x19
        /*0096*/ 	.short	0x001c


	//----- nvinfo : EIATTR_PARAM_CBANK
	.align		4
        /*0098*/ 	.byte	0x04, 0x0a
        /*009a*/ 	.short	(.L_55 - .L_54)
	.align		4
.L_54:
        /*009c*/ 	.word	index@(.nv.constant0._Z18gpu_compute_resultPfiijff)
        /*00a0*/ 	.short	0x0380
        /*00a2*/ 	.short	0x001c


	//----- nvinfo : EIATTR_SW_WAR
	.align		4
.L_55:
        /*00a4*/ 	.byte	0x04, 0x36
        /*00a6*/ 	.short	(.L_57 - .L_56)
.L_56:
        /*00a8*/ 	.word	0x00000008
.L_57:


//--------------------- .nv.info._Z15gpu_bit_reversePfjj --------------------------
	.section	.nv.info._Z15gpu_bit_reversePfjj,"",@"SHT_CUDA_INFO"
	.sectionflags	@""
	.align	4


	//----- nvinfo : EIATTR_CUDA_API_VERSION
	.align		4
        /*0000*/ 	.byte	0x04, 0x37
        /*0002*/ 	.short	(.L_59 - .L_58)
.L_58:
        /*0004*/ 	.word	0x00000082


	//----- nvinfo : EIATTR_KPARAM_INFO
	.align		4
.L_59:
        /*0008*/ 	.byte	0x04, 0x17
        /*000a*/ 	.short	(.L_61 - .L_60)
.L_60:
        /*000c*/ 	.word	0x00000000
        /*0010*/ 	.short	0x0002
        /*0012*/ 	.short	0x000c
        /*0014*/ 	.byte	0x00, 0xf0, 0x11, 0x00


	//----- nvinfo : EIATTR_KPARAM_INFO
	.align		4
.L_61:
        /*0018*/ 	.byte	0x04, 0x17
        /*001a*/ 	.short	(.L_63 - .L_62)
.L_62:
        /*001c*/ 	.word	0x00000000
        /*0020*/ 	.short	0x0001
        /*0022*/ 	.short	0x0008
        /*0024*/ 	.byte	0x00, 0xf0, 0x11, 0x00


	//----- nvinfo : EIATTR_KPARAM_INFO
	.align		4
.L_63:
        /*0028*/ 	.byte	0x04, 0x17
        /*002a*/ 	.short	(.L_65 - .L_64)
.L_64:
        /*002c*/ 	.word	0x00000000
        /*0030*/ 	.short	0x0000
        /*0032*/ 	.short	0x0000
        /*0034*/ 	.byte	0x00, 0xf5, 0x21, 0x00


	//----- nvinfo : EIATTR_SPARSE_MMA_MASK
	.align		4
.L_65:
        /*0038*/ 	.byte	0x03, 0x50
        /*003a*/ 	.short	0x0000


	//----- nvinfo : EIATTR_MAXREG_COUNT
	.align		4
        /*003c*/ 	.byte	0x03, 0x1b
        /*003e*/ 	.short	0x00ff


	//----- nvinfo : EIATTR_MERCURY_ISA_VERSION
	.align		4
        /*0040*/ 	.byte	0x03, 0x5f
        /*0042*/ 	.short	0x0101


	//----- nvinfo : EIATTR_VRC_CTA_INIT_COUNT
	.align		4
        /*0044*/ 	.byte	0x02, 0x4a
	.zero		1
	.zero		1


	//----- nvinfo : EIATTR_EXIT_INSTR_OFFSETS
	.align		4
        /*0048*/ 	.byte	0x04, 0x1c
        /*004a*/ 	.short	(.L_67 - .L_66)


	//   ....[0]....
.L_66:
        /*004c*/ 	.word	0x00000070


	//   ....[1]....
        /*0050*/ 	.word	0x00000940


	//   ....[2]....
        /*0054*/ 	.word	0x00000a10


	//----- nvinfo : EIATTR_CRS_STACK_SIZE
	.align		4
.L_67:
        /*0058*/ 	.byte	0x04, 0x1e
        /*005a*/ 	.short	(.L_69 - .L_68)
.L_68:
        /*005c*/ 	.word	0x00000000


	//----- nvinfo : EIATTR_CBANK_PARAM_SIZE
	.align		4
.L_69:
        /*0060*/ 	.byte	0x03, 0x19
        /*0062*/ 	.short	0x0010


	//----- nvinfo : EIATTR_PARAM_CBANK
	.align		4
        /*0064*/ 	.byte	0x04, 0x0a
        /*0066*/ 	.short	(.L_71 - .L_70)
	.align		4
.L_70:
        /*0068*/ 	.word	index@(.nv.constant0._Z15gpu_bit_reversePfjj)
        /*006c*/ 	.short	0x0380
        /*006e*/ 	.short	0x0010


	//----- nvinfo : EIATTR_SW_WAR
	.align		4
.L_71:
        /*0070*/ 	.byte	0x04, 0x36
        /*0072*/ 	.short	(.L_73 - .L_72)
.L_72:
        /*0074*/ 	.word	0x00000008
.L_73:


//--------------------- .nv.callgraph             --------------------------
	.section	.nv.callgraph,"",@"SHT_CUDA_CALLGRAPH"
	.align	4
	.sectionentsize	8
	.align		4
        /*0000*/ 	.word	0x00000000
	.align		4
        /*0004*/ 	.word	0xffffffff
	.align		4
        /*0008*/ 	.word	0x00000000
	.align		4
        /*000c*/ 	.word	0xfffffffe
	.align		4
        /*0010*/ 	.word	0x00000000
	.align		4
        /*0014*/ 	.word	0xfffffffd
	.align		4
        /*0018*/ 	.word	0x00000000
	.align		4
        /*001c*/ 	.word	0xfffffffc


//--------------------- .text._Z21gpu_compute_result_01Pfiijff --------------------------
	.section	.text._Z21gpu_compute_result_01Pfiijff,"ax",@progbits
	.align	128
        .global         _Z21gpu_compute_result_01Pfiijff
        .type           _Z21gpu_compute_result_01Pfiijff,@function
        .size           _Z21gpu_compute_result_01Pfiijff,(.L_x_20 - _Z21gpu_compute_result_01Pfiijff)
        .other          _Z21gpu_compute_result_01Pfiijff,@"STO_CUDA_ENTRY STV_DEFAULT"
_Z21gpu_compute_result_01Pfiijff:
.text._Z21gpu_compute_result_01Pfiijff:
[----:B------:R-:W-:Y:S01]  /*0000*/  LDC R1, c[0x0][0x37c] ;  /* 0x0000df00ff017b82 */ /* 0x000fe20000000800 */
[----:B------:R-:W0:Y:S07]  /*0010*/  S2R R3, SR_TID.X ;  /* 0x0000000000037919 */ /* 0x000e2e0000002100 */
[----:B------:R-:W0:Y:S01]  /*0020*/  S2UR UR4, SR_CTAID.X ;  /* 0x00000000000479c3 */ /* 0x000e220000002500 */
[----:B------:R-:W1:Y:S01]  /*0030*/  LDCU UR6, c[0x0][0x390] ;  /* 0x00007200ff0677ac */ /* 0x000e620008000800 */
[----:B------:R-:W2:Y:S06]  /*0040*/  LDCU UR5, c[0x0][0x388] ;  /* 0x00007100ff0577ac */ /* 0x000eac0008000800 */
[----:B------:R-:W0:Y:S02]  /*0050*/  LDC R0, c[0x0][0x360] ;  /* 0x0000d800ff007b82 */ /* 0x000e240000000800 */
[----:B0-----:R-:W-:-:S04]  /*0060*/  IMAD R0, R0, UR4, R3 ;  /* 0x0000000400007c24 */ /* 0x001fc8000f8e0203 */
[----:B-1----:R-:W-:-:S05]  /*0070*/  IMAD R0, R0, UR6, RZ ;  /* 0x0000000600007c24 */ /* 0x002fca000f8e02ff */
[----:B------:R-:W-:-:S04]  /*0080*/  SHF.L.U32 R0, R0, 0x1, RZ ;  /* 0x0000000100007819 */ /* 0x000fc800000006ff */
[----:B--2---:R-:W-:-:S13]  /*0090*/  ISETP.GE.AND P0, PT, R0, UR5, PT ;  /* 0x0000000500007c0c */ /* 0x004fda000bf06270 */
[----:B------:R-:W-:Y:S05]  /*00a0*/  @P0 EXIT ;  /* 0x000000000000094d */ /* 0x000fea0003800000 */
[----:B------:R-:W0:Y:S01]  /*00b0*/  LDCU UR7, c[0x0][0x38c] ;  /* 0x00007180ff0777ac */ /* 0x000e220008000800 */
[----:B------:R-:W1:Y:S01]  /*00c0*/  LDC.64 R4, c[0x0][0x380] ;  /* 0x0000e000ff047b82 */ /* 0x000e620000000a00 */
[----:B------:R-:W2:Y:S01]  /*00d0*/  LDCU.64 UR4, c[0x0][0x358] ;  /* 0x00006b00ff0477ac */ /* 0x000ea20008000a00 */
[----:B------:R-:W3:Y:S01]  /*00e0*/  LDCU UR8, c[0x0][0x394] ;  /* 0x00007280ff0877ac */ /* 0x000ee20008000800 */
[----:B0-----:R-:W-:Y:S01]  /*00f0*/  IADD3 R0, PT, PT, R0, UR7, RZ ;  /* 0x0000000700007c10 */ /* 0x001fe2000fffe0ff */
[----:B------:R-:W0:Y:S03]  /*0100*/  LDCU UR7, c[0x0][0x398] ;  /* 0x00007300ff0777ac */ /* 0x000e260008000800 */
[C---:B------:R-:W-:Y:S02]  /*0110*/  IADD3 R2, PT, PT, R0.reuse, UR6, RZ ;  /* 0x0000000600027c10 */ /* 0x040fe4000fffe0ff */
[----:B------:R-:W-:-:S02]  /*0120*/  SHF.L.U32 R7, R0, 0x1, RZ ;  /* 0x0000000100077819 */ /* 0x000fc400000006ff */
[----:B------:R-:W-:-:S05]  /*0130*/  SHF.L.U32 R3, R2, 0x1, RZ ;  /* 0x0000000102037819 */ /* 0x000fca00000006ff */
[----:B-1----:R-:W-:-:S05]  /*0140*/  IMAD.WIDE R2, R3, 0x4, R4 ;  /* 0x0000000403027825 */ /* 0x002fca00078e0204 */
[----:B--2---:R-:W0:Y:S01]  /*0150*/  LDG.E R6, desc[UR4][R2.64+0x4] ;  /* 0x0000040402067981 */ /* 0x004e22000c1e1900 */
[----:B------:R-:W-:-:S03]  /*0160*/  IMAD.WIDE R4, R7, 0x4, R4 ;  /* 0x0000000407047825 */ /* 0x000fc600078e0204 */
[----:B------:R-:W3:Y:S04]  /*0170*/  LDG.E R0, desc[UR4][R2.64] ;  /* 0x0000000402007981 */ /* 0x000ee8000c1e1900 */
[----:B------:R-:W2:Y:S01]  /*0180*/  LDG.E R8, desc[UR4][R4.64] ;  /* 0x0000000404087981 */ /* 0x000ea2000c1e1900 */
[----:B0-----:R-:W-:-:S04]  /*0190*/  FMUL R7, R6, UR7 ;  /* 0x0000000706077c20 */ /* 0x001fc80008400000 */
[----:B---3--:R-:W-:-:S04]  /*01a0*/  FFMA R7, R0, UR8, -R7 ;  /* 0x0000000800077c23 */ /* 0x008fc80008000807 */
[----:B--2---:R-:W-:-:S05]  /*01b0*/  FADD R11, -R7, R8 ;  /* 0x00000008070b7221 */ /* 0x004fca0000000100 */
[----:B------:R-:W-:Y:S04]  /*01c0*/  STG.E desc[UR4][R2.64], R11 ;  /* 0x0000000b02007986 */ /* 0x000fe8000c101904 */
[----:B------:R-:W2:Y:S01]  /*01d0*/  LDG.E R8, desc[UR4][R4.64+0x4] ;  /* 0x0000040404087981 */ /* 0x000ea2000c1e1900 */
[----:B------:R-:W-:-:S04]  /*01e0*/  FMUL R9, R6, UR8 ;  /* 0x0000000806097c20 */ /* 0x000fc80008400000 */
[----:B------:R-:W-:-:S04]  /*01f0*/  FFMA R9, R0, UR7, R9 ;  /* 0x0000000700097c23 */ /* 0x000fc80008000009 */
[----:B--2---:R-:W-:-:S05]  /*0200*/  FADD R13, -R9, R8 ;  /* 0x00000008090d7221 */ /* 0x004fca0000000100 */
[----:B------:R-:W-:Y:S04]  /*0210*/  STG.E desc[UR4][R2.64+0x4], R13 ;  /* 0x0000040d02007986 */ /* 0x000fe8000c101904 */
[----:B------:R-:W2:Y:S04]  /*0220*/  LDG.E R0, desc[UR4][R4.64] ;  /* 0x0000000404007981 */ /* 0x000ea8000c1e1900 */
[----:B------:R-:W3:Y:S01]  /*0230*/  LDG.E R6, desc[UR4][R4.64+0x4] ;  /* 0x0000040404067981 */ /* 0x000ee2000c1e1900 */
[----:B--2---:R-:W-:Y:S01]  /*0240*/  FADD R7, R7, R0 ;  /* 0x0000000007077221 */ /* 0x004fe20000000000 */
[----:B---3--:R-:W-:-:S04]  /*0250*/  FADD R9, R9, R6 ;  /* 0x0000000609097221 */ /* 0x008fc80000000000 */
[----:B------:R-:W-:Y:S04]  /*0260*/  STG.E desc[UR4][R4.64], R7 ;  /* 0x0000000704007986 */ /* 0x000fe8000c101904 */
[----:B------:R-:W-:Y:S01]  /*0270*/  STG.E desc[UR4][R4.64+0x4], R9 ;  /* 0x0000040904007986 */ /* 0x000fe2000c101904 */
[----:B------:R-:W-:Y:S05]  /*0280*/  EXIT ;  /* 0x000000000000794d */ /* 0x000fea0003800000 */
.L_x_0:
[----:B------:R-:W-:-:S00]  /*0290*/  BRA `(.L_x_0) ;  /* 0xfffffffc00fc7947 */ /* 0x000fc0000383ffff */
[----:B------:R-:W-:-:S00]  /*02a0*/  NOP ;  /* 0x0000000000007918 */ /* 0x000fc00000000000 */
        /* <DEDUP_REMOVED lines=13> */
.L_x_20:


//--------------------- .text._Z18gpu_compute_resultPfiijff --------------------------
	.section	.text._Z18gpu_compute_resultPfiijff,"ax",@progbits
	.align	128
        .global         _Z18gpu_compute_resultPfiijff
        .type           _Z18gpu_compute_resultPfiijff,@function
        .size           _Z18gpu_compute_resultPfiijff,(.L_x_21 - _Z18gpu_compute_resultPfiijff)
        .other          _Z18gpu_compute_resultPfiijff,@"STO_CUDA_ENTRY STV_DEFAULT"
_Z18gpu_compute_resultPfiijff:
.text._Z18gpu_compute_resultPfiijff:
[----:B------:R-:W-:Y:S01]  /*0000*/  LDC R1, c[0x0][0x37c] ;  /* 0x0000df00ff017b82 */ /* 0x000fe20000000800 */
[----:B------:R-:W0:Y:S07]  /*0010*/  S2R R2, SR_TID.X ;  /* 0x0000000000027919 */ /* 0x000e2e0000002100 */
[----:B------:R-:W0:Y:S01]  /*0020*/  S2UR UR4, SR_CTAID.X ;  /* 0x00000000000479c3 */ /* 0x000e220000002500 */
[----:B------:R-:W1:Y:S07]  /*0030*/  LDCU UR5, c[0x0][0x388] ;  /* 0x00007100ff0577ac */ /* 0x000e6e0008000800 */
[----:B------:R-:W0:Y:S08]  /*0040*/  LDC R3, c[0x0][0x360] ;  /* 0x0000d800ff037b82 */ /* 0x000e300000000800 */
[----:B------:R-:W2:Y:S01]  /*0050*/  LDC R0, c[0x0][0x390] ;  /* 0x0000e400ff007b82 */ /* 0x000ea20000000800 */
[----:B0-----:R-:W-:-:S04]  /*0060*/  IMAD R3, R3, UR4, R2 ;  /* 0x0000000403037c24 */ /* 0x001fc8000f8e0202 */
[----:B--2---:R-:W-:-:S05]  /*0070*/  IMAD R13, R3, R0, RZ ;  /* 0x00000000030d7224 */ /* 0x004fca00078e02ff */
[----:B------:R-:W-:-:S04]  /*0080*/  SHF.L.U32 R9, R13, 0x1, RZ ;  /* 0x000000010d097819 */ /* 0x000fc800000006ff */
[----:B-1----:R-:W-:-:S13]  /*0090*/  ISETP.GE.AND P0, PT, R9, UR5, PT ;  /* 0x0000000509007c0c */ /* 0x002fda000bf06270 */
[----:B------:R-:W-:Y:S05]  /*00a0*/  @P0 EXIT ;  /* 0x000000000000094d */ /* 0x000fea0003800000 */
[----:B------:R-:W-:Y:S01]  /*00b0*/  BAR.SYNC.DEFER_BLOCKING 0x0 ;  /* 0x0000000000007b1d */ /* 0x000fe20000010000 */
[----:B------:R-:W-:-:S13]  /*00c0*/  ISETP.NE.AND P0, PT, R0, RZ, PT ;  /* 0x000000ff0000720c */ /* 0x000fda0003f05270 */
[----:B------:R-:W-:Y:S05]  /*00d0*/  @!P0 EXIT ;  /* 0x000000000000894d */ /* 0x000fea0003800000 */
[C---:B------:R-:W-:Y:S01]  /*00e0*/  ISETP.GE.U32.AND P1, PT, R0.reuse, 0x4, PT ;  /* 0x000000040000780c */ /* 0x040fe20003f26070 */
[----:B------:R-:W0:Y:S01]  /*00f0*/  LDCU.64 UR4, c[0x0][0x358] ;  /* 0x00006b00ff0477ac */ /* 0x000e220008000a00 */
[----:B------:R-:W-:Y:S01]  /*0100*/  LOP3.LUT R18, R0, 0x3, RZ, 0xc0, !PT ;  /* 0x0000000300127812 */ /* 0x000fe200078ec0ff */
[----:B------:R-:W-:Y:S01]  /*0110*/  HFMA2 R8, -RZ, RZ, 0, 0 ;  /* 0x00000000ff087431 */ /* 0x000fe200000001ff */
[----:B------:R-:W-:Y:S01]  /*0120*/  MOV R10, 0x3f800000 ;  /* 0x3f800000000a7802 */ /* 0x000fe20000000f00 */
[----:B------:R-:W-:Y:S01]  /*0130*/  HFMA2 R11, -RZ, RZ, 0, 0 ;  /* 0x00000000ff0b7431 */ /* 0x000fe200000001ff */
[----:B------:R-:W-:-:S07]  /*0140*/  ISETP.NE.AND P0, PT, R18, RZ, PT ;  /* 0x000000ff1200720c */ /* 0x000fce0003f05270 */
[----:B------:R-:W-:Y:S06]  /*0150*/  @!P1 BRA `(.L_x_1) ;  /* 0x0000000400a49947 */ /* 0x000fec0003800000 */
[----:B------:R-:W1:Y:S01]  /*0160*/  LDC.64 R2, c[0x0][0x380] ;  /* 0x0000e000ff027b82 */ /* 0x000e620000000a00 */
[----:B------:R-:W-:Y:S01]  /*0170*/  IADD3 R15, PT, PT, R9, R0, RZ ;  /* 0x00000000090f7210 */ /* 0x000fe20007ffe0ff */
[----:B------:R-:W2:Y:S01]  /*0180*/  LDCU UR6, c[0x0][0x394] ;  /* 0x00007280ff0677ac */ /* 0x000ea20008000800 */
[----:B------:R-:W-:Y:S02]  /*0190*/  LOP3.LUT R8, R0, 0xfffffffc, RZ, 0xc0, !PT ;  /* 0xfffffffc00087812 */ /* 0x000fe400078ec0ff */
[----:B------:R-:W-:Y:S01]  /*01a0*/  SHF.L.U32 R13, R13, 0x2, RZ ;  /* 0x000000020d0d7819 */ /* 0x000fe200000006ff */
[----:B------:R-:W3:Y:S01]  /*01b0*/  LDCU UR7, c[0x0][0x398] ;  /* 0x00007300ff0777ac */ /* 0x000ee20008000800 */
[----:B------:R-:W-:Y:S02]  /*01c0*/  MOV R10, 0x3f800000 ;  /* 0x3f800000000a7802 */ /* 0x000fe40000000f00 */
[----:B------:R-:W-:Y:S02]  /*01d0*/  MOV R11, RZ ;  /* 0x000000ff000b7202 */ /* 0x000fe40000000f00 */
[----:B------:R-:W-:-:S02]  /*01e0*/  SHF.L.U32 R15, R15, 0x1, RZ ;  /* 0x000000010f0f7819 */ /* 0x000fc400000006ff */
[----:B------:R-:W-:-:S07]  /*01f0*/  IADD3 R12, PT, PT, -R8, RZ, RZ ;  /* 0x000000ff080c7210 */ /* 0x000fce0007ffe1ff */
.L_x_2:
[----:B-1--4-:R-:W-:-:S05]  /*0200*/  IMAD.WIDE R4, R15, 0x4, R2 ;  /* 0x000000040f047825 */ /* 0x012fca00078e0202 */
[----:B0-----:R-:W4:Y:S01]  /*0210*/  LDG.E R16, desc[UR4][R4.64+0x4] ;  /* 0x0000040404107981 */ /* 0x001f22000c1e1900 */
[----:B------:R-:W-:-:S03]  /*0220*/  IMAD.WIDE R6, R13, 0x4, R2 ;  /* 0x000000040d067825 */ /* 0x000fc600078e0202 */
[----:B------:R-:W5:Y:S04]  /*0230*/  LDG.E R14, desc[UR4][R4.64] ;  /* 0x00000004040e7981 */ /* 0x000f68000c1e1900 */
[----:B------:R-:W2:Y:S01]  /*0240*/  LDG.E R20, desc[UR4][R6.64] ;  /* 0x0000000406147981 */ /* 0x000ea2000c1e1900 */
[----:B----4-:R-:W-:-:S04]  /*0250*/  FMUL R17, R16, R11 ;  /* 0x0000000b10117220 */ /* 0x010fc80000400000 */
[----:B-----5:R-:W-:-:S04]  /*0260*/  FFMA R17, R14, R10, -R17 ;  /* 0x0000000a0e117223 */ /* 0x020fc80000000811 */
[----:B--2---:R-:W-:-:S05]  /*0270*/  FADD R21, -R17, R20 ;  /* 0x0000001411157221 */ /* 0x004fca0000000100 */
[----:B------:R0:W-:Y:S04]  /*0280*/  STG.E desc[UR4][R4.64], R21 ;  /* 0x0000001504007986 */ /* 0x0001e8000c101904 */
[----:B------:R-:W2:Y:S01]  /*0290*/  LDG.E R22, desc[UR4][R6.64+0x4] ;  /* 0x0000040406167981 */ /* 0x000ea2000c1e1900 */
[----:B------:R-:W-:Y:S01]  /*02a0*/  FMUL R19, R16, R10 ;  /* 0x0000000a10137220 */ /* 0x000fe20000400000 */
[----:B------:R-:W-:-:S03]  /*02b0*/  FADD R17, R17, R20 ;  /* 0x0000001411117221 */ /* 0x000fc60000000000 */
[----:B------:R-:W-:-:S04]  /*02c0*/  FFMA R19, R14, R11, R19 ;  /* 0x0000000b0e137223 */ /* 0x000fc80000000013 */
[C-C-:B--2---:R-:W-:Y:S01]  /*02d0*/  FADD R23, -R19.reuse, R22.reuse ;  /* 0x0000001613177221 */ /* 0x144fe20000000100 */
[----:B------:R-:W-:-:S04]  /*02e0*/  FADD R19, R19, R22 ;  /* 0x0000001613137221 */ /* 0x000fc80000000000 */
[----:B------:R-:W-:Y:S04]  /*02f0*/  STG.E desc[UR4][R4.64+0x4], R23 ;  /* 0x0000041704007986 */ /* 0x000fe8000c101904 */
[----:B------:R1:W-:Y:S04]  /*0300*/  STG.E desc[UR4][R6.64], R17 ;  /* 0x0000001106007986 */ /* 0x0003e8000c101904 */
[----:B------:R2:W-:Y:S04]  /*0310*/  STG.E desc[UR4][R6.64+0x4], R19 ;  /* 0x0000041306007986 */ /* 0x0005e8000c101904 */
[----:B------:R-:W1:Y:S04]  /*0320*/  LDG.E R22, desc[UR4][R4.64+0xc] ;  /* 0x00000c0404167981 */ /* 0x000e68000c1e1900 */
[----:B------:R-:W4:Y:S04]  /*0330*/  LDG.E R20, desc[UR4][R4.64+0x8] ;  /* 0x0000080404147981 */ /* 0x000f28000c1e1900 */
[----:B------:R-:W2:Y:S01]  /*0340*/  LDG.E R14, desc[UR4][R6.64+0x8] ;  /* 0x00000804060e7981 */ /* 0x000ea2000c1e1900 */
[C---:B---3--:R-:W-:Y:S01]  /*0350*/  FMUL R25, R11.reuse, UR7 ;  /* 0x000000070b197c20 */ /* 0x048fe20008400000 */
[----:B0-----:R-:W-:-:S03]  /*0360*/  FMUL R21, R11, UR6 ;  /* 0x000000060b157c20 */ /* 0x001fc60008400000 */
[C---:B------:R-:W-:Y:S01]  /*0370*/  FFMA R16, R10.reuse, UR6, -R25 ;  /* 0x000000060a107c23 */ /* 0x040fe20008000819 */
[----:B------:R-:W-:-:S03]  /*0380*/  FFMA R21, R10, UR7, R21 ;  /* 0x000000070a157c23 */ /* 0x000fc60008000015 */
[----:B------:R-:W-:Y:S01]  /*0390*/  FADD R11, R16, R11 ;  /* 0x0000000b100b7221 */ /* 0x000fe20000000000 */
[----:B------:R-:W-:-:S03]  /*03a0*/  FADD R10, -R21, R10 ;  /* 0x0000000a150a7221 */ /* 0x000fc60000000100 */
[----:B-1----:R-:W-:-:S04]  /*03b0*/  FMUL R17, R11, R22 ;  /* 0x000000160b117220 */ /* 0x002fc80000400000 */
[----:B----4-:R-:W-:-:S04]  /*03c0*/  FFMA R17, R10, R20, -R17 ;  /* 0x000000140a117223 */ /* 0x010fc80000000811 */
        /* <DEDUP_REMOVED lines=12> */
[----:B------:R-:W3:Y:S04]  /*0490*/  LDG.E R20, desc[UR4][R4.64+0x10] ;  /* 0x0000100404147981 */ /* 0x000ee8000c1e1900 */
[----:B------:R-:W4:Y:S01]  /*04a0*/  LDG.E R14, desc[UR4][R6.64+0x10] ;  /* 0x00001004060e7981 */ /* 0x000f22000c1e1900 */
[C---:B------:R-:W-:Y:S01]  /*04b0*/  FMUL R25, R11.reuse, UR7 ;  /* 0x000000070b197c20 */ /* 0x040fe20008400000 */
[----:B0-----:R-:W-:-:S03]  /*04c0*/  FMUL R19, R11, UR6 ;  /* 0x000000060b137c20 */ /* 0x001fc60008400000 */
[C---:B------:R-:W-:Y:S01]  /*04d0*/  FFMA R16, R10.reuse, UR6, -R25 ;  /* 0x000000060a107c23 */ /* 0x040fe20008000819 */
[----:B------:R-:W-:-:S03]  /*04e0*/  FFMA R19, R10, UR7, R19 ;  /* 0x000000070a137c23 */ /* 0x000fc60008000013 */
[----:B------:R-:W-:Y:S01]  /*04f0*/  FADD R11, R11, R16 ;  /* 0x000000100b0b7221 */ /* 0x000fe20000000000 */
[----:B------:R-:W-:-:S03]  /*0500*/  FADD R10, R10, -R19 ;  /* 0x800000130a0a7221 */ /* 0x000fc60000000000 */
[----:B-1----:R-:W-:-:S04]  /*0510*/  FMUL R17, R11, R22 ;  /* 0x000000160b117220 */ /* 0x002fc80000400000 */
[----:B---3--:R-:W-:-:S04]  /*0520*/  FFMA R17, R10, R20, -R17 ;  /* 0x000000140a117223 */ /* 0x008fc80000000811 */
[----:B----4-:R-:W-:-:S05]  /*0530*/  FADD R19, -R17, R14 ;  /* 0x0000000e11137221 */ /* 0x010fca0000000100 */
[----:B------:R0:W-:Y:S04]  /*0540*/  STG.E desc[UR4][R4.64+0x10], R19 ;  /* 0x0000101304007986 */ /* 0x0001e8000c101904 */
[----:B--2---:R-:W2:Y:S01]  /*0550*/  LDG.E R21, desc[UR4][R6.64+0x14] ;  /* 0x0000140406157981 */ /* 0x004ea2000c1e1900 */
        /* <DEDUP_REMOVED lines=22> */
[----:B------:R-:W-:Y:S01]  /*06c0*/  IADD3 R12, PT, PT, R12, 0x4, RZ ;  /* 0x000000040c0c7810 */ /* 0x000fe20007ffe0ff */
[----:B------:R-:W-:Y:S01]  /*06d0*/  FMUL R22, R10, R22 ;  /* 0x000000160a167220 */ /* 0x000fe20000400000 */
[----:B------:R-:W-:Y:S01]  /*06e0*/  FADD R17, R17, R14 ;  /* 0x0000000e11117221 */ /* 0x000fe20000000000 */
[C---:B------:R-:W-:Y:S01]  /*06f0*/  FMUL R25, R11.reuse, UR7 ;  /* 0x000000070b197c20 */ /* 0x040fe20008400000 */
[----:B------:R-:W-:Y:S01]  /*0700*/  ISETP.NE.AND P1, PT, R12, RZ, PT ;  /* 0x000000ff0c00720c */ /* 0x000fe20003f25270 */
[----:B------:R-:W-:Y:S01]  /*0710*/  FFMA R22, R11, R20, R22 ;  /* 0x000000140b167223 */ /* 0x000fe20000000016 */
[----:B------:R-:W-:Y:S01]  /*0720*/  IADD3 R15, PT, PT, R15, 0x8, RZ ;  /* 0x000000080f0f7810 */ /* 0x000fe20007ffe0ff */
[----:B0-----:R-:W-:Y:S01]  /*0730*/  FMUL R19, R11, UR6 ;  /* 0x000000060b137c20 */ /* 0x001fe20008400000 */
[----:B------:R-:W-:Y:S01]  /*0740*/  FFMA R14, R10, UR6, -R25 ;  /* 0x000000060a0e7c23 */ /* 0x000fe20008000819 */
[----:B------:R-:W-:-:S02]  /*0750*/  IADD3 R13, PT, PT, R13, 0x8, RZ ;  /* 0x000000080d0d7810 */ /* 0x000fc40007ffe0ff */
[----:B------:R-:W-:Y:S01]  /*0760*/  FFMA R19, R10, UR7, R19 ;  /* 0x000000070a137c23 */ /* 0x000fe20008000013 */
[----:B------:R-:W-:-:S03]  /*0770*/  FADD R11, R11, R14 ;  /* 0x0000000e0b0b7221 */ /* 0x000fc60000000000 */
[----:B------:R-:W-:Y:S01]  /*0780*/  FADD R10, R10, -R19 ;  /* 0x800000130a0a7221 */ /* 0x000fe20000000000 */
[C-C-:B--2---:R-:W-:Y:S01]  /*0790*/  FADD R23, -R22.reuse, R21.reuse ;  /* 0x0000001516177221 */ /* 0x144fe20000000100 */
[----:B------:R-:W-:-:S04]  /*07a0*/  FADD R21, R22, R21 ;  /* 0x0000001516157221 */ /* 0x000fc80000000000 */
[----:B------:R4:W-:Y:S04]  /*07b0*/  STG.E desc[UR4][R4.64+0x1c], R23 ;  /* 0x00001c1704007986 */ /* 0x0009e8000c101904 */
[----:B------:R4:W-:Y:S04]  /*07c0*/  STG.E desc[UR4][R6.64+0x18], R17 ;  /* 0x0000181106007986 */ /* 0x0009e8000c101904 */
[----:B------:R4:W-:Y:S01]  /*07d0*/  STG.E desc[UR4][R6.64+0x1c], R21 ;  /* 0x00001c1506007986 */ /* 0x0009e2000c101904 */
[----:B------:R-:W-:Y:S05]  /*07e0*/  @P1 BRA `(.L_x_2) ;  /* 0xfffffff800841947 */ /* 0x000fea000383ffff */
.L_x_1:
[----:B0-----:R-:W-:Y:S05]  /*07f0*/  @!P0 EXIT ;  /* 0x000000000000894d */ /* 0x001fea0003800000 */
[----:B------:R-:W-:Y:S02]  /*0800*/  ISETP.NE.AND P0, PT, R18, 0x1, PT ;  /* 0x000000011200780c */ /* 0x000fe40003f05270 */
[----:B------:R-:W-:-:S04]  /*0810*/  LOP3.LUT R2, R0, 0x1, RZ, 0xc0, !PT ;  /* 0x0000000100027812 */ /* 0x000fc800078ec0ff */
[----:B------:R-:W-:-:S07]  /*0820*/  ISETP.NE.U32.AND P1, PT, R2, 0x1, PT ;  /* 0x000000010200780c */ /* 0x000fce0003f25070 */
[----:B------:R-:W-:Y:S06]  /*0830*/  @!P0 BRA `(.L_x_3) ;  /* 0x0000000000d88947 */ /* 0x000fec0003800000 */
[----:B----4-:R-:W0:Y:S01]  /*0840*/  LDC.64 R4, c[0x0][0x380] ;  /* 0x0000e000ff047b82 */ /* 0x010e220000000a00 */
[----:B------:R-:W-:Y:S01]  /*0850*/  IADD3 R7, PT, PT, R9, R8, RZ ;  /* 0x0000000809077210 */ /* 0x000fe20007ffe0ff */
[----:B------:R-:W1:Y:S03]  /*0860*/  LDCU UR7, c[0x0][0x398] ;  /* 0x00007300ff0777ac */ /* 0x000e660008000800 */
[C---:B------:R-:W-:Y:S01]  /*0870*/  IADD3 R2, PT, PT, R7.reuse, R0, RZ ;  /* 0x0000000007027210 */ /* 0x040fe20007ffe0ff */
[----:B------:R-:W2:Y:S01]  /*0880*/  LDCU UR6, c[0x0][0x394] ;  /* 0x00007280ff0677ac */ /* 0x000ea20008000800 */
[----:B------:R-:W-:Y:S02]  /*0890*/  SHF.L.U32 R13, R7, 0x1, RZ ;  /* 0x00000001070d7819 */ /* 0x000fe400000006ff */
[----:B------:R-:W-:-:S05]  /*08a0*/  SHF.L.U32 R3, R2, 0x1, RZ ;  /* 0x0000000102037819 */ /* 0x000fca00000006ff */
[----:B0-----:R-:W-:-:S05]  /*08b0*/  IMAD.WIDE R2, R3, 0x4, R4 ;  /* 0x0000000403027825 */ /* 0x001fca00078e0204 */
[----:B------:R-:W3:Y:S01]  /*08c0*/  LDG.E R7, desc[UR4][R2.64+0x4] ;  /* 0x0000040402077981 */ /* 0x000ee2000c1e1900 */
[----:B------:R-:W-:-:S03]  /*08d0*/  IMAD.WIDE R4, R13, 0x4, R4 ;  /* 0x000000040d047825 */ /* 0x000fc600078e0204 */
[----:B------:R-:W4:Y:S04]  /*08e0*/  LDG.E R6, desc[UR4][R2.64] ;  /* 0x0000000402067981 */ /* 0x000f28000c1e1900 */
[----:B------:R-:W5:Y:S01]  /*08f0*/  LDG.E R14, desc[UR4][R4.64] ;  /* 0x00000004040e7981 */ /* 0x000f62000c1e1900 */
[----:B---3--:R-:W-:-:S04]  /*0900*/  FMUL R13, R11, R7 ;  /* 0x000000070b0d7220 */ /* 0x008fc80000400000 */
[----:B----4-:R-:W-:-:S04]  /*0910*/  FFMA R13, R10, R6, -R13 ;  /* 0x000000060a0d7223 */ /* 0x010fc8000000080d */
[----:B-----5:R-:W-:-:S05]  /*0920*/  FADD R15, -R13, R14 ;  /* 0x0000000e0d0f7221 */ /* 0x020fca0000000100 */
[----:B------:R2:W-:Y:S04]  /*0930*/  STG.E desc[UR4][R2.64], R15 ;  /* 0x0000000f02007986 */ /* 0x0005e8000c101904 */
[----:B------:R-:W3:Y:S01]  /*0940*/  LDG.E R17, desc[UR4][R4.64+0x4] ;  /* 0x0000040404117981 */ /* 0x000ee2000c1e1900 */
[----:B------:R-:W-:Y:S01]  /*0950*/  FMUL R12, R10, R7 ;  /* 0x000000070a0c7220 */ /* 0x000fe20000400000 */
[----:B------:R-:W-:-:S03]  /*0960*/  FADD R13, R13, R14 ;  /* 0x0000000e0d0d7221 */ /* 0x000fc60000000000 */
[----:B------:R-:W-:-:S04]  /*0970*/  FFMA R12, R11, R6, R12 ;  /* 0x000000060b0c7223 */ /* 0x000fc8000000000c */
[C-C-:B---3--:R-:W-:Y:S01]  /*0980*/  FADD R7, -R12.reuse, R17.reuse ;  /* 0x000000110c077221 */ /* 0x148fe20000000100 */
[----:B------:R-:W-:-:S04]  /*0990*/  FADD R17, R12, R17 ;  /* 0x000000110c117221 */ /* 0x000fc80000000000 */
[----:B------:R0:W-:Y:S04]  /*09a0*/  STG.E desc[UR4][R2.64+0x4], R7 ;  /* 0x0000040702007986 */ /* 0x0001e8000c101904 */
[----:B------:R-:W-:Y:S04]  /*09b0*/  STG.E desc[UR4][R4.64], R13 ;  /* 0x0000000d04007986 */ /* 0x000fe8000c101904 */
[----:B------:R-:W-:Y:S04]  /*09c0*/  STG.E desc[UR4][R4.64+0x4], R17 ;  /* 0x0000041104007986 */ /* 0x000fe8000c101904 */
[----:B------:R-:W0:Y:S04]  /*09d0*/  LDG.E R23, desc[UR4][R2.64+0xc] ;  /* 0x00000c0402177981 */ /* 0x000e28000c1e1900 */
[----:B------:R-:W3:Y:S04]  /*09e0*/  LDG.E R21, desc[UR4][R2.64+0x8] ;  /* 0x0000080402157981 */ /* 0x000ee8000c1e1900 */
[----:B------:R-:W4:Y:S01]  /*09f0*/  LDG.E R12, desc[UR4][R4.64+0x8] ;  /* 0x00000804040c7981 */ /* 0x000f22000c1e1900 */
[C---:B-1----:R-:W-:Y:S01]  /*0a00*/  FMUL R19, R11.reuse, UR7 ;  /* 0x000000070b137c20 */ /* 0x042fe20008400000 */
[----:B--2---:R-:W-:-:S03]  /*0a10*/  FMUL R15, R11, UR6 ;  /* 0x000000060b0f7c20 */ /* 0x004fc60008400000 */
[C---:B------:R-:W-:Y:S01]  /*0a20*/  FFMA R6, R10.reuse, UR6, -R19 ;  /* 0x000000060a067c23 */ /* 0x040fe20008000813 */
[----:B------:R-:W-:-:S03]  /*0a30*/  FFMA R15, R10, UR7, R15 ;  /* 0x000000070a0f7c23 */ /* 0x000fc6000800000f */
[----:B------:R-:W-:Y:S01]  /*0a40*/  FADD R6, R11, R6 ;  /* 0x000000060b067221 */ /* 0x000fe20000000000 */
[----:B------:R-:W-:-:S03]  /*0a50*/  FADD R10, R10, -R15 ;  /* 0x8000000f0a0a7221 */ /* 0x000fc60000000000 */
[----:B0-----:R-:W-:-:S04]  /*0a60*/  FMUL R7, R6, R23 ;  /* 0x0000001706077220 */ /* 0x001fc80000400000 */
[----:B---3--:R-:W-:-:S04]  /*0a70*/  FFMA R7, R10, R21, -R7 ;  /* 0x000000150a077223 */ /* 0x008fc80000000807 */
[----:B----4-:R-:W-:-:S05]  /*0a80*/  FADD R11, -R7, R12 ;  /* 0x0000000c070b7221 */ /* 0x010fca0000000100 */
[----:B------:R0:W-:Y:S04]  /*0a90*/  STG.E desc[UR4][R2.64+0x8], R11 ;  /* 0x0000080b02007986 */ /* 0x0001e8000c101904 */
[----:B------:R-:W2:Y:S01]  /*0aa0*/  LDG.E R14, desc[UR4][R4.64+0xc] ;  /* 0x00000c04040e7981 */ /* 0x000ea2000c1e1900 */
[----:B------:R-:W-:Y:S01]  /*0ab0*/  FMUL R23, R10, R23 ;  /* 0x000000170a177220 */ /* 0x000fe20000400000 */
[----:B------:R-:W-:Y:S01]  /*0ac0*/  FADD R7, R7, R12 ;  /* 0x0000000c07077221 */ /* 0x000fe20000000000 */
[----:B------:R-:W-:Y:S01]  /*0ad0*/  FMUL R15, R6, UR6 ;  /* 0x00000006060f7c20 */ /* 0x000fe20008400000 */
[----:B------:R-:W-:Y:S01]  /*0ae0*/  IADD3 R8, PT, PT, R8, 0x2, RZ ;  /* 0x0000000208087810 */ /* 0x000fe20007ffe0ff */
[----:B------:R-:W-:Y:S02]  /*0af0*/  FFMA R23, R6, R21, R23 ;  /* 0x0000001506177223 */ /* 0x000fe40000000017 */
[----:B------:R-:W-:Y:S01]  /*0b00*/  FFMA R15, R10, UR7, R15 ;  /* 0x000000070a0f7c23 */ /* 0x000fe2000800000f */
[----:B0-----:R-:W-:-:S04]  /*0b10*/  FMUL R11, R6, UR7 ;  /* 0x00000007060b7c20 */ /* 0x001fc80008400000 */
[C---:B------:R-:W-:Y:S01]  /*0b20*/  FFMA R11, R10.reuse, UR6, -R11 ;  /* 0x000000060a0b7c23 */ /* 0x040fe2000800080b */
[----:B------:R-:W-:-:S03]  /*0b30*/  FADD R10, R10, -R15 ;  /* 0x8000000f0a0a7221 */ /* 0x000fc60000000000 */
[----:B------:R-:W-:Y:S01]  /*0b40*/  FADD R11, R6, R11 ;  /* 0x0000000b060b7221 */ /* 0x000fe20000000000 */
[C-C-:B--2---:R-:W-:Y:S01]  /*0b50*/  FADD R13, -R23.reuse, R14.reuse ;  /* 0x0000000e170d7221 */ /* 0x144fe20000000100 */
[----:B------:R-:W-:-:S04]  /*0b60*/  FADD R23, R23, R14 ;  /* 0x0000000e17177221 */ /* 0x000fc80000000000 */
[----:B------:R0:W-:Y:S04]  /*0b70*/  STG.E desc[UR4][R2.64+0xc], R13 ;  /* 0x00000c0d02007986 */ /* 0x0001e8000c101904 */
[----:B------:R0:W-:Y:S04]  /*0b80*/  STG.E desc[UR4][R4.64+0x8], R7 ;  /* 0x0000080704007986 */ /* 0x0001e8000c101904 */
[----:B------:R0:W-:Y:S02]  /*0b90*/  STG.E desc[UR4][R4.64+0xc], R23 ;  /* 0x00000c1704007986 */ /* 0x0001e4000c101904 */
.L_x_3:
[----:B------:R-:W-:Y:S05]  /*0ba0*/  @P1 EXIT ;  /* 0x000000000000194d */ /* 0x000fea0003800000 */
[----:B0---4-:R-:W0:Y:S01]  /*0bb0*/  LDC.64 R4, c[0x0][0x380] ;  /* 0x0000e000ff047b82 */ /* 0x011e220000000a00 */
[----:B------:R-:W-:-:S04]  /*0bc0*/  IADD3 R9, PT, PT, R9, R8, RZ ;  /* 0x0000000809097210 */ /* 0x000fc80007ffe0ff */
[C---:B------:R-:W-:Y:S02]  /*0bd0*/  IADD3 R0, PT, PT, R9.reuse, R0, RZ ;  /* 0x0000000009007210 */ /* 0x040fe40007ffe0ff */
[----:B------:R-:W-:Y:S02]  /*0be0*/  SHF.L.U32 R9, R9, 0x1, RZ ;  /* 0x0000000109097819 */ /* 0x000fe400000006ff */
[----:B------:R-:W-:-:S05]  /*0bf0*/  SHF.L.U32 R3, R0, 0x1, RZ ;  /* 0x0000000100037819 */ /* 0x000fca00000006ff */
[----:B0-----:R-:W-:-:S05]  /*0c00*/  IMAD.WIDE R2, R3, 0x4, R4 ;  /* 0x0000000403027825 */ /* 0x001fca00078e0204 */
[----:B------:R-:W2:Y:S01]  /*0c10*/  LDG.E R6, desc[UR4][R2.64+0x4] ;  /* 0x0000040402067981 */ /* 0x000ea2000c1e1900 */
[----:B------:R-:W-:-:S03]  /*0c20*/  IMAD.WIDE R4, R9, 0x4, R4 ;  /* 0x0000000409047825 */ /* 0x000fc600078e0204 */
[----:B------:R-:W3:Y:S04]  /*0c30*/  LDG.E R0, desc[UR4][R2.64] ;  /* 0x0000000402007981 */ /* 0x000ee8000c1e1900 */
[----:B------:R-:W4:Y:S01]  /*0c40*/  LDG.E R8, desc[UR4][R4.64] ;  /* 0x0000000404087981 */ /* 0x000f22000c1e1900 */
[----:B--2---:R-:W-:-:S04]  /*0c50*/  FMUL R7, R6, R11 ;  /* 0x0000000b06077220 */ /* 0x004fc80000400000 */
[----:B---3--:R-:W-:-:S04]  /*0c60*/  FFMA R7, R0, R10, -R7 ;  /* 0x0000000a00077223 */ /* 0x008fc80000000807 */
[----:B----4-:R-:W-:-:S05]  /*0c70*/  FADD R13, -R7, R8 ;  /* 0x00000008070d7221 */ /* 0x010fca0000000100 */
[----:B------:R-:W-:Y:S04]  /*0c80*/  STG.E desc[UR4][R2.64], R13 ;  /* 0x0000000d02007986 */ /* 0x000fe8000c101904 */
[----:B------:R-:W2:Y:S01]  /*0c90*/  LDG.E R12, desc[UR4][R4.64+0x4] ;  /* 0x00000404040c7981 */ /* 0x000ea2000c1e1900 */
[----:B------:R-:W-:Y:S01]  /*0ca0*/  FMUL R9, R6, R10 ;  /* 0x0000000a06097220 */ /* 0x000fe20000400000 */
[----:B------:R-:W-:-:S03]  /*0cb0*/  FADD R7, R7, R8 ;  /* 0x0000000807077221 */ /* 0x000fc60000000000 */
[----:B------:R-:W-:-:S04]  /*0cc0*/  FFMA R9, R0, R11, R9 ;  /* 0x0000000b00097223 */ /* 0x000fc80000000009 */
[C-C-:B--2---:R-:W-:Y:S01]  /*0cd0*/  FADD R11, -R9.reuse, R12.reuse ;  /* 0x0000000c090b7221 */ /* 0x144fe20000000100 */
[----:B------:R-:W-:-:S04]  /*0ce0*/  FADD R9, R9, R12 ;  /* 0x0000000c09097221 */ /* 0x000fc80000000000 */
[----:B------:R-:W-:Y:S04]  /*0cf0*/  STG.E desc[UR4][R2.64+0x4], R11 ;  /* 0x0000040b02007986 */ /* 0x000fe8000c101904 */
[----:B------:R-:W-:Y:S04]  /*0d00*/  STG.E desc[UR4][R4.64], R7 ;  /* 0x0000000704007986 */ /* 0x000fe8000c101904 */
[----:B------:R-:W-:Y:S01]  /*0d10*/  STG.E desc[UR4][R4.64+0x4], R9 ;  /* 0x0000040904007986 */ /* 0x000fe2000c101904 */
[----:B------:R-:W-:Y:S05]  /*0d20*/  EXIT ;  /* 0x000000000000794d */ /* 0x000fea0003800000 */
.L_x_4:
        /* <DEDUP_REMOVED lines=13> */
.L_x_21:


//--------------------- .text._Z15gpu_bit_reversePfjj --------------------------
	.section	.text._Z15gpu_bit_reversePfjj,"ax",@progbits
	.align	128
        .global         _Z15gpu_bit_reversePfjj
        .type           _Z15gpu_bit_reversePfjj,@function
        .size           _Z15gpu_bit_reversePfjj,(.L_x_22 - _Z15gpu_bit_reversePfjj)
        .other          _Z15gpu_bit_reversePfjj,@"STO_CUDA_ENTRY STV_DEFAULT"
_Z15gpu_bit_reversePfjj:
.text._Z15gpu_bit_reversePfjj:
[----:B------:R-:W-:Y:S01]  /*0000*/  LDC R1, c[0x0][0x37c] ;  /* 0x0000df00ff017b82 */ /* 0x000fe20000000800 */
[----:B------:R-:W0:Y:S07]  /*0010*/  S2R R3, SR_TID.X ;  /* 0x0000000000037919 */ /* 0x000e2e0000002100 */
[----:B------:R-:W0:Y:S01]  /*0020*/  S2UR UR4, SR_CTAID.X ;  /* 0x00000000000479c3 */ /* 0x000e220000002500 */
[----:B------:R-:W1:Y:S07]  /*0030*/  LDCU UR5, c[0x0][0x388] ;  /* 0x00007100ff0577ac */ /* 0x000e6e0008000800 */
[----:B------:R-:W0:Y:S02]  /*0040*/  LDC R0, c[0x0][0x360] ;  /* 0x0000d800ff007b82 */ /* 0x000e240000000800 */
[----:B0-----:R-:W-:-:S05]  /*0050*/  IMAD R0, R0, UR4, R3 ;  /* 0x0000000400007c24 */ /* 0x001fca000f8e0203 */
[----:B-1----:R-:W-:-:S13]  /*0060*/  ISETP.GE.U32.AND P0, PT, R0, UR5, PT ;  /* 0x0000000500007c0c */ /* 0x002fda000bf06070 */
[----:B------:R-:W-:Y:S05]  /*0070*/  @P0 EXIT ;  /* 0x000000000000094d */ /* 0x000fea0003800000 */
[----:B------:R-:W-:Y:S01]  /*0080*/  ISETP.GE.U32.AND P0, PT, R0, 0x2, PT ;  /* 0x000000020000780c */ /* 0x000fe20003f06070 */
[----:B------:R-:W-:Y:S01]  /*0090*/  BSSY.RECONVERGENT B2, `(.L_x_5) ;  /* 0x0000084000027945 */ /* 0x000fe20003800200 */
[----:B------:R-:W-:Y:S02]  /*00a0*/  IMAD.MOV.U32 R2, RZ, RZ, 0x1f ;  /* 0x0000001fff027424 */ /* 0x000fe400078e00ff */
[----:B------:R-:W-:-:S09]  /*00b0*/  IMAD.MOV.U32 R7, RZ, RZ, R0 ;  /* 0x000000ffff077224 */ /* 0x000fd200078e0000 */
[----:B------:R-:W-:Y:S05]  /*00c0*/  @!P0 BRA `(.L_x_6) ;  /* 0x0000000800008947 */ /* 0x000fea0003800000 */
[----:B------:R-:W0:Y:S01]  /*00d0*/  FLO.U32 R2, R0 ;  /* 0x0000000000027300 */ /* 0x000e2200000e0000 */
[----:B------:R-:W-:Y:S01]  /*00e0*/  BSSY.RECONVERGENT B1, `(.L_x_7) ;  /* 0x0000075000017945 */ /* 0x000fe20003800200 */
[--C-:B------:R-:W-:Y:S02]  /*00f0*/  IMAD.MOV.U32 R6, RZ, RZ, R0.reuse ;  /* 0x000000ffff067224 */ /* 0x100fe400078e0000 */
[----:B------:R-:W-:Y:S01]  /*0100*/  IMAD.MOV.U32 R7, RZ, RZ, R0 ;  /* 0x000000ffff077224 */ /* 0x000fe200078e0000 */
[----:B0-----:R-:W-:-:S04]  /*0110*/  IADD3 R2, PT, PT, -R2, 0x1f, RZ ;  /* 0x0000001f02027810 */ /* 0x001fc80007ffe1ff */
[C---:B------:R-:W-:Y:S01]  /*0120*/  LOP3.LUT R4, R2.reuse, 0x1f, RZ, 0x3c, !PT ;  /* 0x0000001f02047812 */ /* 0x040fe200078e3cff */
[----:B------:R-:W-:-:S05]  /*0130*/  VIADD R3, R2, 0xffffffe4 ;  /* 0xffffffe402037836 */ /* 0x000fca0000000000 */
[----:B------:R-:W-:Y:S02]  /*0140*/  ISETP.GE.U32.AND P0, PT, R3, 0x3, PT ;  /* 0x000000030300780c */ /* 0x000fe40003f06070 */
[----:B------:R-:W-:-:S11]  /*0150*/  LOP3.LUT R3, R4, 0x3, RZ, 0xc0, !PT ;  /* 0x0000000304037812 */ /* 0x000fd600078ec0ff */
[----:B------:R-:W-:Y:S05]  /*0160*/  @!P0 BRA `(.L_x_8) ;  /* 0x0000000400b08947 */ /* 0x000fea0003800000 */
[----:B------:R-:W-:Y:S01]  /*0170*/  LOP3.LUT R4, R4, 0x3c, RZ, 0xc0, !PT ;  /* 0x0000003c04047812 */ /* 0x000fe200078ec0ff */
[----:B------:R-:W-:Y:S01]  /*0180*/  BSSY.RELIABLE B0, `(.L_x_9) ;  /* 0x000005a000007945 */ /* 0x000fe20003800100 */
[--C-:B------:R-:W-:Y:S02]  /*0190*/  IMAD.MOV.U32 R5, RZ, RZ, R0.reuse ;  /* 0x000000ffff057224 */ /* 0x100fe400078e0000 */
[----:B------:R-:W-:Y:S02]  /*01a0*/  IMAD.MOV.U32 R7, RZ, RZ, R0 ;  /* 0x000000ffff077224 */ /* 0x000fe400078e0000 */
[----:B------:R-:W-:-:S05]  /*01b0*/  IMAD.MOV R4, RZ, RZ, -R4 ;  /* 0x000000ffff047224 */ /* 0x000fca00078e0a04 */
[----:B------:R-:W-:-:S13]  /*01c0*/  ISETP.GE.AND P0, PT, R4, RZ, PT ;  /* 0x000000ff0400720c */ /* 0x000fda0003f06270 */
[----:B------:R-:W-:Y:S05]  /*01d0*/  @P0 BRA `(.L_x_10) ;  /* 0x0000000400500947 */ /* 0x000fea0003800000 */
[----:B------:R-:W-:Y:S01]  /*01e0*/  IMAD.MOV R8, RZ, RZ, -R4 ;  /* 0x000000ffff087224 */ /* 0x000fe200078e0a04 */
[----:B------:R-:W-:Y:S01]  /*01f0*/  BSSY.RECONVERGENT B3, `(.L_x_11) ;  /* 0x0000033000037945 */ /* 0x000fe20003800200 */
[----:B------:R-:W-:-:S03]  /*0200*/  PLOP3.LUT P0, PT, PT, PT, PT, 0x80, 0x8 ;  /* 0x000000000008781c */ /* 0x000fc60003f0f070 */
[----:B------:R-:W-:-:S13]  /*0210*/  ISETP.GT.AND P1, PT, R8, 0xc, PT ;  /* 0x0000000c0800780c */ /* 0x000fda0003f24270 */
[----:B------:R-:W-:Y:S05]  /*0220*/  @!P1 BRA `(.L_x_12) ;  /* 0x0000000000bc9947 */ /* 0x000fea0003800000 */
[----:B------:R-:W-:Y:S01]  /*0230*/  BSSY.RECONVERGENT B4, `(.L_x_13) ;  /* 0x000002d000047945 */ /* 0x000fe20003800200 */
[----:B------:R-:W-:-:S13]  /*0240*/  PLOP3.LUT P0, PT, PT, PT, PT, 0x8, 0x80 ;  /* 0x000000000080781c */ /* 0x000fda0003f0e170 */
.L_x_14:
[----:B------:R-:W-:Y:S01]  /*0250*/  IMAD.SHL.U32 R6, R5, 0x4, RZ ;  /* 0x0000000405067824 */ /* 0x000fe200078e00ff */
[----:B------:R-:W-:Y:S01]  /*0260*/  SHF.R.U32.HI R9, RZ, 0x2, R5 ;  /* 0x00000002ff097819 */ /* 0x000fe20000011605 */
[----:B------:R-:W-:-:S03]  /*0270*/  VIADD R4, R4, 0x10 ;  /* 0x0000001004047836 */ /* 0x000fc60000000000 */
[----:B------:R-:W-:Y:S02]  /*0280*/  LOP3.LUT R8, R6, 0x8, RZ, 0xc0, !PT ;  /* 0x0000000806087812 */ /* 0x000fe400078ec0ff */
[----:B------:R-:W-:Y:S02]  /*0290*/  SHF.R.U32.HI R6, RZ, 0x4, R5 ;  /* 0x00000004ff067819 */ /* 0x000fe40000011605 */
[----:B------:R-:W-:Y:S01]  /*02a0*/  LOP3.LUT R9, R9, 0x2, RZ, 0xc0, !PT ;  /* 0x0000000209097812 */ /* 0x000fe200078ec0ff */
[----:B------:R-:W-:Y:S01]  /*02b0*/  IMAD R8, R7, 0x10, R8 ;  /* 0x0000001007087824 */ /* 0x000fe200078e0208 */
[----:B------:R-:W-:Y:S01]  /*02c0*/  LOP3.LUT R7, R5, 0x4, RZ, 0xc0, !PT ;  /* 0x0000000405077812 */ /* 0x000fe200078ec0ff */
[C---:B------:R-:W-:Y:S01]  /*02d0*/  IMAD.SHL.U32 R11, R6.reuse, 0x4, RZ ;  /* 0x00000004060b7824 */ /* 0x040fe200078e00ff */
[----:B------:R-:W-:Y:S02]  /*02e0*/  LOP3.LUT R10, R6, 0x1, RZ, 0xc0, !PT ;  /* 0x00000001060a7812 */ /* 0x000fe400078ec0ff */
[----:B------:R-:W-:-:S02]  /*02f0*/  IADD3 R7, PT, PT, R9, R7, R8 ;  /* 0x0000000709077210 */ /* 0x000fc40007ffe008 */
[----:B------:R-:W-:Y:S02]  /*0300*/  LOP3.LUT R12, R11, 0x8, RZ, 0xc0, !PT ;  /* 0x000000080b0c7812 */ /* 0x000fe400078ec0ff */
[--C-:B------:R-:W-:Y:S01]  /*0310*/  SHF.R.U32.HI R9, RZ, 0x6, R5.reuse ;  /* 0x00000006ff097819 */ /* 0x100fe20000011605 */
[----:B------:R-:W-:Y:S01]  /*0320*/  IMAD.IADD R7, R7, 0x1, R10 ;  /* 0x0000000107077824 */ /* 0x000fe200078e020a */
[----:B------:R-:W-:Y:S02]  /*0330*/  SHF.R.U32.HI R8, RZ, 0x8, R5 ;  /* 0x00000008ff087819 */ /* 0x000fe40000011605 */
[----:B------:R-:W-:Y:S01]  /*0340*/  LOP3.LUT R6, R6, 0x4, RZ, 0xc0, !PT ;  /* 0x0000000406067812 */ /* 0x000fe200078ec0ff */
[----:B------:R-:W-:Y:S01]  /*0350*/  IMAD R7, R7, 0x10, R12 ;  /* 0x0000001007077824 */ /* 0x000fe200078e020c */
[----:B------:R-:W-:Y:S01]  /*0360*/  LOP3.LUT R9, R9, 0x2, RZ, 0xc0, !PT ;  /* 0x0000000209097812 */ /* 0x000fe200078ec0ff */
[C---:B------:R-:W-:Y:S01]  /*0370*/  IMAD.SHL.U32 R10, R8.reuse, 0x4, RZ ;  /* 0x00000004080a7824 */ /* 0x040fe200078e00ff */
[----:B------:R-:W-:-:S02]  /*0380*/  LOP3.LUT R11, R8, 0x1, RZ, 0xc0, !PT ;  /* 0x00000001080b7812 */ /* 0x000fc400078ec0ff */
[----:B------:R-:W-:Y:S02]  /*0390*/  IADD3 R6, PT, PT, R9, R6, R7 ;  /* 0x0000000609067210 */ /* 0x000fe40007ffe007 */
[----:B------:R-:W-:Y:S02]  /*03a0*/  LOP3.LUT R9, R10, 0x8, RZ, 0xc0, !PT ;  /* 0x000000080a097812 */ /* 0x000fe400078ec0ff */
[----:B------:R-:W-:Y:S01]  /*03b0*/  SHF.R.U32.HI R10, RZ, 0xa, R5 ;  /* 0x0000000aff0a7819 */ /* 0x000fe20000011605 */
        /* <DEDUP_REMOVED lines=9> */
[----:B------:R-:W-:Y:S01]  /*0450*/  ISETP.GE.AND P1, PT, R4, -0xc, PT ;  /* 0xfffffff40400780c */ /* 0x000fe20003f26270 */
[----:B------:R-:W-:Y:S01]  /*0460*/  IMAD.IADD R6, R6, 0x1, R11 ;  /* 0x0000000106067824 */ /* 0x000fe200078e020b */
[--C-:B------:R-:W-:Y:S02]  /*0470*/  SHF.R.U32.HI R8, RZ, 0xe, R5.reuse ;  /* 0x0000000eff087819 */ /* 0x100fe40000011605 */
[----:B------:R-:W-:Y:S01]  /*0480*/  SHF.R.U32.HI R5, RZ, 0x10, R5 ;  /* 0x00000010ff057819 */ /* 0x000fe20000011605 */
[----:B------:R-:W-:Y:S01]  /*0490*/  IMAD R6, R6, 0x10, R9 ;  /* 0x0000001006067824 */ /* 0x000fe200078e0209 */
[----:B------:R-:W-:-:S02]  /*04a0*/  LOP3.LUT R7, R7, 0x4, RZ, 0xc0, !PT ;  /* 0x0000000407077812 */ /* 0x000fc400078ec0ff */
[----:B------:R-:W-:Y:S02]  /*04b0*/  LOP3.LUT R8, R8, 0x2, RZ, 0xc0, !PT ;  /* 0x0000000208087812 */ /* 0x000fe400078ec0ff */
[----:B------:R-:W-:Y:S02]  /*04c0*/  LOP3.LUT R10, R5, 0x1, RZ, 0xc0, !PT ;  /* 0x00000001050a7812 */ /* 0x000fe400078ec0ff */
[----:B------:R-:W-:-:S05]  /*04d0*/  IADD3 R7, PT, PT, R8, R7, R6 ;  /* 0x0000000708077210 */ /* 0x000fca0007ffe006 */
[----:B------:R-:W-:Y:S01]  /*04e0*/  IMAD.IADD R7, R7, 0x1, R10 ;  /* 0x0000000107077824 */ /* 0x000fe200078e020a */
[----:B------:R-:W-:Y:S06]  /*04f0*/  @!P1 BRA `(.L_x_14) ;  /* 0xfffffffc00549947 */ /* 0x000fec000383ffff */
[----:B------:R-:W-:Y:S05]  /*0500*/  BSYNC.RECONVERGENT B4 ;  /* 0x0000000000047941 */ /* 0x000fea0003800200 */
.L_x_13:
[----:B------:R-:W-:-:S07]  /*0510*/  IMAD.MOV.U32 R6, RZ, RZ, R5 ;  /* 0x000000ffff067224 */ /* 0x000fce00078e0005 */
.L_x_12:
[----:B------:R-:W-:Y:S05]  /*0520*/  BSYNC.RECONVERGENT B3 ;  /* 0x0000000000037941 */ /* 0x000fea0003800200 */
.L_x_11:
[----:B------:R-:W-:Y:S01]  /*0530*/  IMAD.MOV R8, RZ, RZ, -R4 ;  /* 0x000000ffff087224 */ /* 0x000fe200078e0a04 */
[----:B------:R-:W-:Y:S04]  /*0540*/  BSSY.RECONVERGENT B3, `(.L_x_15) ;  /* 0x000001a000037945 */ /* 0x000fe80003800200 */
[----:B------:R-:W-:-:S13]  /*0550*/  ISETP.GT.AND P1, PT, R8, 0x4, PT ;  /* 0x000000040800780c */ /* 0x000fda0003f24270 */
[----:B------:R-:W-:Y:S05]  /*0560*/  @!P1 BRA `(.L_x_16) ;  /* 0x00000000005c9947 */ /* 0x000fea0003800000 */
[----:B------:R-:W-:Y:S01]  /*0570*/  IMAD.SHL.U32 R6, R5, 0x4, RZ ;  /* 0x0000000405067824 */ /* 0x000fe200078e00ff */
[--C-:B------:R-:W-:Y:S01]  /*0580*/  SHF.R.U32.HI R9, RZ, 0x2, R5.reuse ;  /* 0x00000002ff097819 */ /* 0x100fe20000011605 */
[----:B------:R-:W-:Y:S01]  /*0590*/  VIADD R4, R4, 0x8 ;  /* 0x0000000804047836 */ /* 0x000fe20000000000 */
[----:B------:R-:W-:Y:S02]  /*05a0*/  PLOP3.LUT P0, PT, PT, PT, PT, 0x8, 0x80 ;  /* 0x000000000080781c */ /* 0x000fe40003f0e170 */
[----:B------:R-:W-:Y:S02]  /*05b0*/  LOP3.LUT R8, R6, 0x8, RZ, 0xc0, !PT ;  /* 0x0000000806087812 */ /* 0x000fe400078ec0ff */
        /* <DEDUP_REMOVED lines=8> */
[--C-:B------:R-:W-:Y:S01]  /*0640*/  SHF.R.U32.HI R9, RZ, 0x6, R5.reuse ;  /* 0x00000006ff097819 */ /* 0x100fe20000011605 */
[----:B------:R-:W-:Y:S01]  /*0650*/  IMAD.IADD R7, R7, 0x1, R10 ;  /* 0x0000000107077824 */ /* 0x000fe200078e020a */
[----:B------:R-:W-:Y:S02]  /*0660*/  SHF.R.U32.HI R5, RZ, 0x8, R5 ;  /* 0x00000008ff057819 */ /* 0x000fe40000011605 */
[----:B------:R-:W-:Y:S01]  /*0670*/  LOP3.LUT R6, R6, 0x4, RZ, 0xc0, !PT ;  /* 0x0000000406067812 */ /* 0x000fe200078ec0ff */
[----:B------:R-:W-:Y:S01]  /*0680*/  IMAD R7, R7, 0x10, R8 ;  /* 0x0000001007077824 */ /* 0x000fe200078e0208 */
[----:B------:R-:W-:-:S02]  /*0690*/  LOP3.LUT R9, R9, 0x2, RZ, 0xc0, !PT ;  /* 0x0000000209097812 */ /* 0x000fc400078ec0ff */
[----:B------:R-:W-:Y:S02]  /*06a0*/  LOP3.LUT R8, R5, 0x1, RZ, 0xc0, !PT ;  /* 0x0000000105087812 */ /* 0x000fe400078ec0ff */
[----:B------:R-:W-:Y:S01]  /*06b0*/  IADD3 R7, PT, PT, R9, R6, R7 ;  /* 0x0000000609077210 */ /* 0x000fe20007ffe007 */
[----:B------:R-:W-:-:S04]  /*06c0*/  IMAD.MOV.U32 R6, RZ, RZ, R5 ;  /* 0x000000ffff067224 */ /* 0x000fc800078e0005 */
[----:B------:R-:W-:-:S07]  /*06d0*/  IMAD.IADD R7, R7, 0x1, R8 ;  /* 0x0000000107077824 */ /* 0x000fce00078e0208 */
.L_x_16:
[----:B------:R-:W-:Y:S05]  /*06e0*/  BSYNC.RECONVERGENT B3 ;  /* 0x0000000000037941 */ /* 0x000fea0003800200 */
.L_x_15:
[----:B------:R-:W-:-:S13]  /*06f0*/  ISETP.NE.OR P0, PT, R4, RZ, P0 ;  /* 0x000000ff0400720c */ /* 0x000fda0000705670 */
[----:B------:R-:W-:Y:S05]  /*0700*/  @!P0 BREAK.RELIABLE B0 ;  /* 0x0000000000008942 */ /* 0x000fea0003800100 */
[----:B------:R-:W-:Y:S05]  /*0710*/  @!P0 BRA `(.L_x_8) ;  /* 0x0000000000448947 */ /* 0x000fea0003800000 */
.L_x_10:
[----:B------:R-:W-:Y:S05]  /*0720*/  BSYNC.RELIABLE B0 ;  /* 0x0000000000007941 */ /* 0x000fea0003800100 */
.L_x_9:
[----:B------:R-:W-:Y:S01]  /*0730*/  BSSY.RECONVERGENT B0, `(.L_x_8) ;  /* 0x000000f000007945 */ /* 0x000fe20003800200 */
.L_x_17:
[C---:B------:R-:W-:Y:S01]  /*0740*/  IMAD.SHL.U32 R6, R5.reuse, 0x4, RZ ;  /* 0x0000000405067824 */ /* 0x040fe200078e00ff */
[--C-:B------:R-:W-:Y:S01]  /*0750*/  SHF.R.U32.HI R9, RZ, 0x2, R5.reuse ;  /* 0x00000002ff097819 */ /* 0x100fe20000011605 */
[----:B------:R-:W-:Y:S01]  /*0760*/  VIADD R4, R4, 0x4 ;  /* 0x0000000404047836 */ /* 0x000fe20000000000 */
[----:B------:R-:W-:Y:S02]  /*0770*/  LOP3.LUT R8, R5, 0x4, RZ, 0xc0, !PT ;  /* 0x0000000405087812 */ /* 0x000fe400078ec0ff */
[----:B------:R-:W-:Y:S02]  /*0780*/  LOP3.LUT R6, R6, 0x8, RZ, 0xc0, !PT ;  /* 0x0000000806067812 */ /* 0x000fe400078ec0ff */
[----:B------:R-:W-:Y:S02]  /*0790*/  ISETP.NE.AND P0, PT, R4, RZ, PT ;  /* 0x000000ff0400720c */ /* 0x000fe40003f05270 */
[----:B------:R-:W-:Y:S01]  /*07a0*/  LOP3.LUT R9, R9, 0x2, RZ, 0xc0, !PT ;  /* 0x0000000209097812 */ /* 0x000fe200078ec0ff */
[----:B------:R-:W-:Y:S01]  /*07b0*/  IMAD R7, R7, 0x10, R6 ;  /* 0x0000001007077824 */ /* 0x000fe200078e0206 */
[----:B------:R-:W-:-:S04]  /*07c0*/  SHF.R.U32.HI R6, RZ, 0x4, R5 ;  /* 0x00000004ff067819 */ /* 0x000fc80000011605 */
[----:B------:R-:W-:Y:S01]  /*07d0*/  LOP3.LUT R10, R6, 0x1, RZ, 0xc0, !PT ;  /* 0x00000001060a7812 */ /* 0x000fe200078ec0ff */
[----:B------:R-:W-:Y:S01]  /*07e0*/  IMAD.MOV.U32 R5, RZ, RZ, R6 ;  /* 0x000000ffff057224 */ /* 0x000fe200078e0006 */
[----:B------:R-:W-:-:S05]  /*07f0*/  IADD3 R7, PT, PT, R9, R8, R7 ;  /* 0x0000000809077210 */ /* 0x000fca0007ffe007 */
[----:B------:R-:W-:Y:S01]  /*0800*/  IMAD.IADD R7, R7, 0x1, R10 ;  /* 0x0000000107077824 */ /* 0x000fe200078e020a */
[----:B------:R-:W-:Y:S06]  /*0810*/  @P0 BRA `(.L_x_17) ;  /* 0xfffffffc00c80947 */ /* 0x000fec000383ffff */
[----:B------:R-:W-:Y:S05]  /*0820*/  BSYNC.RECONVERGENT B0 ;  /* 0x0000000000007941 */ /* 0x000fea0003800200 */
.L_x_8:
[----:B------:R-:W-:Y:S05]  /*0830*/  BSYNC.RECONVERGENT B1 ;  /* 0x0000000000017941 */ /* 0x000fea0003800200 */
.L_x_7:
[----:B------:R-:W-:-:S13]  /*0840*/  ISETP.NE.AND P0, PT, R3, RZ, PT ;  /* 0x000000ff0300720c */ /* 0x000fda0003f05270 */
[----:B------:R-:W-:Y:S05]  /*0850*/  @!P0 BRA `(.L_x_6) ;  /* 0x00000000001c8947 */ /* 0x000fea0003800000 */
[----:B------:R-:W-:-:S07]  /*0860*/  IMAD.MOV R3, RZ, RZ, -R3 ;  /* 0x000000ffff037224 */ /* 0x000fce00078e0a03 */
.L_x_18:
[----:B------:R-:W-:Y:S01]  /*0870*/  VIADD R3, R3, 0x1 ;  /* 0x0000000103037836 */ /* 0x000fe20000000000 */
[----:B------:R-:W-:-:S04]  /*0880*/  SHF.R.U32.HI R6, RZ, 0x1, R6 ;  /* 0x00000001ff067819 */ /* 0x000fc80000011606 */
[----:B------:R-:W-:Y:S02]  /*0890*/  ISETP.NE.AND P0, PT, R3, RZ, PT ;  /* 0x000000ff0300720c */ /* 0x000fe40003f05270 */
[----:B------:R-:W-:-:S05]  /*08a0*/  LOP3.LUT R4, R6, 0x1, RZ, 0xc0, !PT ;  /* 0x0000000106047812 */ /* 0x000fca00078ec0ff */
[----:B------:R-:W-:-:S06]  /*08b0*/  IMAD R7, R7, 0x2, R4 ;  /* 0x0000000207077824 */ /* 0x000fcc00078e0204 */
[----:B------:R-:W-:Y:S05]  /*08c0*/  @P0 BRA `(.L_x_18) ;  /* 0xfffffffc00e80947 */ /* 0x000fea000383ffff */
.L_x_6:
[----:B------:R-:W-:Y:S05]  /*08d0*/  BSYNC.RECONVERGENT B2 ;  /* 0x0000000000027941 */ /* 0x000fea0003800200 */
.L_x_5:
[----:B------:R-:W-:Y:S05]  /*08e0*/  WARPSYNC.ALL ;  /* 0x0000000000007948 */ /* 0x000fea0003800000 */
[----:B------:R-:W0:Y:S01]  /*08f0*/  LDCU UR4, c[0x0][0x38c] ;  /* 0x00007180ff0477ac */ /* 0x000e220008000800 */
[----:B------:R-:W-:Y:S01]  /*0900*/  SHF.L.U32 R2, R7, R2, RZ ;  /* 0x0000000207027219 */ /* 0x000fe200000006ff */
[----:B0-----:R-:W-:-:S06]  /*0910*/  UIADD3 UR4, UPT, UPT, -UR4, 0x20, URZ ;  /* 0x0000002004047890 */ /* 0x001fcc000fffe1ff */
[----:B------:R-:W-:-:S04]  /*0920*/  SHF.R.U32.HI R3, RZ, UR4, R2 ;  /* 0x00000004ff037c19 */ /* 0x000fc80008011602 */
[----:B------:R-:W-:-:S13]  /*0930*/  ISETP.GE.U32.AND P0, PT, R0, R3, PT ;  /* 0x000000030000720c */ /* 0x000fda0003f06070 */
[----:B------:R-:W-:Y:S05]  /*0940*/  @P0 EXIT ;  /* 0x000000000000094d */ /* 0x000fea0003800000 */
[----:B------:R-:W0:Y:S01]  /*0950*/  LDC.64 R4, c[0x0][0x380] ;  /* 0x0000e000ff047b82 */ /* 0x000e220000000a00 */
[----:B------:R-:W1:Y:S01]  /*0960*/  LDCU.64 UR4, c[0x0][0x358] ;  /* 0x00006b00ff0477ac */ /* 0x000e620008000a00 */
[----:B------:R-:W-:-:S04]  /*0970*/  IMAD.SHL.U32 R3, R3, 0x2, RZ ;  /* 0x0000000203037824 */ /* 0x000fc800078e00ff */
[----:B0-----:R-:W-:-:S05]  /*0980*/  IMAD.WIDE.U32 R2, R3, 0x4, R4 ;  /* 0x0000000403027825 */ /* 0x001fca00078e0004 */
[----:B-1----:R-:W2:Y:S01]  /*0990*/  LDG.E R7, desc[UR4][R2.64] ;  /* 0x0000000402077981 */ /* 0x002ea2000c1e1900 */
[----:B------:R-:W-:-:S04]  /*09a0*/  IMAD.SHL.U32 R9, R0, 0x2, RZ ;  /* 0x0000000200097824 */ /* 0x000fc800078e00ff */
[----:B------:R-:W-:Y:S02]  /*09b0*/  IMAD.WIDE R4, R9, 0x4, R4 ;  /* 0x0000000409047825 */ /* 0x000fe400078e0204 */
[----:B------:R-:W3:Y:S04]  /*09c0*/  LDG.E R9, desc[UR4][R2.64+0x4] ;  /* 0x0000040402097981 */ /* 0x000ee8000c1e1900 */
[----:B--2---:R-:W2:Y:S04]  /*09d0*/  ATOMG.E.EXCH.STRONG.GPU PT, R7, desc[UR4][R4.64], R7 ;  /* 0x80000007040779a8 */ /* 0x004ea8000c1ef104 */
[----:B--2---:R-:W-:Y:S04]  /*09e0*/  STG.E desc[UR4][R2.64], R7 ;  /* 0x0000000702007986 */ /* 0x004fe8000c101904 */
[----:B---3--:R-:W2:Y:S04]  /*09f0*/  ATOMG.E.EXCH.STRONG.GPU PT, R9, desc[UR4][R4.64+0x4], R9 ;  /* 0x80000409040979a8 */ /* 0x008ea8000c1ef104 */
[----:B--2---:R-:W-:Y:S01]  /*0a00*/  STG.E desc[UR4][R2.64+0x4], R9 ;  /* 0x0000040902007986 */ /* 0x004fe2000c101904 */
[----:B------:R-:W-:Y:S05]  /*0a10*/  EXIT ;  /* 0x000000000000794d */ /* 0x000fea0003800000 */
.L_x_19:
        /* <DEDUP_REMOVED lines=14> */
.L_x_22:


//--------------------- .nv.shared.reserved.0     --------------------------
	.section	.nv.shared.reserved.0,"aw",@nobits
	.weak		__nv_reservedSMEM_offset_0_alias
	.size		__nv_reservedSMEM_offset_0_alias, 0, 64
	.other		__nv_reservedSMEM_offset_0_alias,@"STO_CUDA_RESERVED_SHARED STV_DEFAULT"
__nv_reservedSMEM_offset_0_alias:
	.zero		0
	.zero		64


//--------------------- .nv.constant0._Z21gpu_compute_result_01Pfiijff --------------------------
	.section	.nv.constant0._Z21gpu_compute_result_01Pfiijff,"a",@progbits
	.sectionflags	@""
	.align	4
.nv.constant0._Z21gpu_compute_result_01Pfiijff:
	.zero		924


//--------------------- .nv.constant0._Z18gpu_compute_resultPfiijff --------------------------
	.section	.nv.constant0._Z18gpu_compute_resultPfiijff,"a",@progbits
	.sectionflags	@""
	.align	4
.nv.constant0._Z18gpu_compute_resultPfiijff:
	.zero		924


//--------------------- .nv.constant0._Z15gpu_bit_reversePfjj --------------------------
	.section	.nv.constant0._Z15gpu_bit_reversePfjj,"a",@progbits
	.sectionflags	@""
	.align	4
.nv.constant0._Z15gpu_bit_reversePfjj:
	.zero		912


//--------------------- SYMBOLS --------------------------

	.type		.nv.reservedSmem.offset0,@object
	.size		.nv.reservedSmem.offset0,0x4
